//
// Generated by NVIDIA NVVM Compiler
//
// Compiler Build ID: CL-36424714
// Cuda compilation tools, release 13.0, V13.0.88
// Based on NVVM 20.0.0
//

.version 9.0
.target sm_100
.address_size 64

	// .globl	rtruncnorm_kernel
.func  (.param .b64 func_retval0) __internal_accurate_pow
(
	.param .b64 __internal_accurate_pow_param_0
)
;
.global .align 4 .b8 precalc_xorwow_matrix[102400];
.global .align 4 .b8 precalc_xorwow_offset_matrix[102400];
.global .align 4 .b8 mrg32k3aM1[2304];
.global .align 4 .b8 mrg32k3aM2[2304];
.global .align 4 .b8 mrg32k3aM1SubSeq[2016];
.global .align 4 .b8 mrg32k3aM2SubSeq[2016];
.global .align 4 .b8 mrg32k3aM1Seq[2304];
.global .align 4 .b8 mrg32k3aM2Seq[2304];
.const .align 8 .b8 __cr_lgamma_table[72];
.const .align 4 .u32 seed_a = 1234;
.const .align 4 .u32 seed_b = 1423;
.const .align 4 .u32 seed_c = 1842;

.visible .entry rtruncnorm_kernel(
	.param .u64 .ptr .align 1 rtruncnorm_kernel_param_0,
	.param .u32 rtruncnorm_kernel_param_1,
	.param .u64 .ptr .align 1 rtruncnorm_kernel_param_2,
	.param .u64 .ptr .align 1 rtruncnorm_kernel_param_3,
	.param .u64 .ptr .align 1 rtruncnorm_kernel_param_4,
	.param .u64 .ptr .align 1 rtruncnorm_kernel_param_5,
	.param .u32 rtruncnorm_kernel_param_6,
	.param .u32 rtruncnorm_kernel_param_7,
	.param .u32 rtruncnorm_kernel_param_8,
	.param .u32 rtruncnorm_kernel_param_9,
	.param .u32 rtruncnorm_kernel_param_10
)
{
	.local .align 8 .b8 	__local_depot0[48];
	.reg .b64 	%SP;
	.reg .b64 	%SPL;
	.reg .pred 	%p<133>;
	.reg .b32 	%r<1389>;
	.reg .b32 	%f<144>;
	.reg .b64 	%rd<58>;
	.reg .b64 	%fd<70>;

	mov.u64 	%SPL, __local_depot0;
	ld.param.u32 	%r597, [rtruncnorm_kernel_param_1];
	ld.param.u64 	%rd19, [rtruncnorm_kernel_param_5];
	cvta.to.global.u64 	%rd1, %rd19;
	mov.u32 	%r598, %ctaid.x;
	mov.u32 	%r599, %ctaid.y;
	mov.u32 	%r600, %nctaid.x;
	mad.lo.s32 	%r601, %r599, %r600, %r598;
	mov.u32 	%r602, %ntid.x;
	mov.u32 	%r603, %ntid.y;
	mov.u32 	%r604, %ntid.z;
	mov.u32 	%r605, %tid.z;
	mov.u32 	%r606, %tid.y;
	mov.u32 	%r607, %tid.x;
	mad.lo.s32 	%r608, %r601, %r604, %r605;
	mad.lo.s32 	%r609, %r608, %r603, %r606;
	mad.lo.s32 	%r1, %r609, %r602, %r607;
	setp.ge.s32 	%p5, %r1, %r597;
	@%p5 bra 	$L__BB0_154;
	add.u64 	%rd2, %SPL, 0;
	ld.const.u32 	%r610, [seed_a];
	ld.const.u32 	%r611, [seed_b];
	mad.lo.s32 	%r612, %r611, %r1, %r610;
	ld.const.u32 	%r2, [seed_c];
	xor.b32  	%r613, %r612, -1429050551;
	mul.lo.s32 	%r614, %r613, 1099087573;
	setp.gt.s32 	%p6, %r612, -1;
	selp.b32 	%r615, -644748465, -1947113066, %p6;
	add.s32 	%r616, %r615, %r614;
	add.s32 	%r1383, %r616, 6615241;
	add.s32 	%r1091, %r614, 123456789;
	st.local.v2.u32 	[%rd2], {%r1383, %r1091};
	xor.b32  	%r1090, %r614, 362436069;
	add.s32 	%r1089, %r615, 521288629;
	st.local.v2.u32 	[%rd2+8], {%r1090, %r1089};
	xor.b32  	%r1088, %r615, 88675123;
	add.s32 	%r1087, %r614, 5783321;
	st.local.v2.u32 	[%rd2+16], {%r1088, %r1087};
	setp.eq.s32 	%p7, %r2, 0;
	@%p7 bra 	$L__BB0_116;
	cvt.s64.s32 	%rd57, %r2;
	mov.b32 	%r1074, 0;
	mov.u64 	%rd22, precalc_xorwow_matrix;
$L__BB0_3:
	mov.u64 	%rd4, %rd57;
	and.b64  	%rd5, %rd4, 3;
	setp.eq.s64 	%p8, %rd5, 0;
	@%p8 bra 	$L__BB0_115;
	mul.wide.u32 	%rd21, %r1074, 3200;
	add.s64 	%rd6, %rd22, %rd21;
	mov.b32 	%r1087, 0;
	mov.u32 	%r1088, %r1087;
	mov.u32 	%r1089, %r1087;
	mov.u32 	%r1090, %r1087;
	mov.u32 	%r1091, %r1087;
	mov.u32 	%r1080, %r1087;
$L__BB0_5:
	mul.wide.u32 	%rd23, %r1080, 4;
	add.s64 	%rd24, %rd2, %rd23;
	ld.local.u32 	%r21, [%rd24+4];
	shl.b32 	%r22, %r1080, 5;
	mov.b32 	%r1086, 0;
$L__BB0_6:
	.pragma "nounroll";
	shr.u32 	%r620, %r21, %r1086;
	and.b32  	%r621, %r620, 1;
	setp.eq.b32 	%p9, %r621, 1;
	not.pred 	%p10, %p9;
	add.s32 	%r622, %r22, %r1086;
	mul.lo.s32 	%r623, %r622, 5;
	mul.wide.u32 	%rd25, %r623, 4;
	add.s64 	%rd7, %rd6, %rd25;
	@%p10 bra 	$L__BB0_8;
	ld.global.u32 	%r624, [%rd7];
	xor.b32  	%r1091, %r1091, %r624;
	ld.global.u32 	%r625, [%rd7+4];
	xor.b32  	%r1090, %r1090, %r625;
	ld.global.u32 	%r626, [%rd7+8];
	xor.b32  	%r1089, %r1089, %r626;
	ld.global.u32 	%r627, [%rd7+12];
	xor.b32  	%r1088, %r1088, %r627;
	ld.global.u32 	%r628, [%rd7+16];
	xor.b32  	%r1087, %r1087, %r628;
$L__BB0_8:
	and.b32  	%r630, %r620, 2;
	setp.eq.s32 	%p11, %r630, 0;
	@%p11 bra 	$L__BB0_10;
	ld.global.u32 	%r631, [%rd7+20];
	xor.b32  	%r1091, %r1091, %r631;
	ld.global.u32 	%r632, [%rd7+24];
	xor.b32  	%r1090, %r1090, %r632;
	ld.global.u32 	%r633, [%rd7+28];
	xor.b32  	%r1089, %r1089, %r633;
	ld.global.u32 	%r634, [%rd7+32];
	xor.b32  	%r1088, %r1088, %r634;
	ld.global.u32 	%r635, [%rd7+36];
	xor.b32  	%r1087, %r1087, %r635;
$L__BB0_10:
	and.b32  	%r637, %r620, 4;
	setp.eq.s32 	%p12, %r637, 0;
	@%p12 bra 	$L__BB0_12;
	ld.global.u32 	%r638, [%rd7+40];
	xor.b32  	%r1091, %r1091, %r638;
	ld.global.u32 	%r639, [%rd7+44];
	xor.b32  	%r1090, %r1090, %r639;
	ld.global.u32 	%r640, [%rd7+48];
	xor.b32  	%r1089, %r1089, %r640;
	ld.global.u32 	%r641, [%rd7+52];
	xor.b32  	%r1088, %r1088, %r641;
	ld.global.u32 	%r642, [%rd7+56];
	xor.b32  	%r1087, %r1087, %r642;
$L__BB0_12:
	and.b32  	%r644, %r620, 8;
	setp.eq.s32 	%p13, %r644, 0;
	@%p13 bra 	$L__BB0_14;
	ld.global.u32 	%r645, [%rd7+60];
	xor.b32  	%r1091, %r1091, %r645;
	ld.global.u32 	%r646, [%rd7+64];
	xor.b32  	%r1090, %r1090, %r646;
	ld.global.u32 	%r647, [%rd7+68];
	xor.b32  	%r1089, %r1089, %r647;
	ld.global.u32 	%r648, [%rd7+72];
	xor.b32  	%r1088, %r1088, %r648;
	ld.global.u32 	%r649, [%rd7+76];
	xor.b32  	%r1087, %r1087, %r649;
$L__BB0_14:
	and.b32  	%r651, %r620, 16;
	setp.eq.s32 	%p14, %r651, 0;
	@%p14 bra 	$L__BB0_16;
	ld.global.u32 	%r652, [%rd7+80];
	xor.b32  	%r1091, %r1091, %r652;
	ld.global.u32 	%r653, [%rd7+84];
	xor.b32  	%r1090, %r1090, %r653;
	ld.global.u32 	%r654, [%rd7+88];
	xor.b32  	%r1089, %r1089, %r654;
	ld.global.u32 	%r655, [%rd7+92];
	xor.b32  	%r1088, %r1088, %r655;
	ld.global.u32 	%r656, [%rd7+96];
	xor.b32  	%r1087, %r1087, %r656;
$L__BB0_16:
	and.b32  	%r658, %r620, 32;
	setp.eq.s32 	%p15, %r658, 0;
	@%p15 bra 	$L__BB0_18;
	ld.global.u32 	%r659, [%rd7+100];
	xor.b32  	%r1091, %r1091, %r659;
	ld.global.u32 	%r660, [%rd7+104];
	xor.b32  	%r1090, %r1090, %r660;
	ld.global.u32 	%r661, [%rd7+108];
	xor.b32  	%r1089, %r1089, %r661;
	ld.global.u32 	%r662, [%rd7+112];
	xor.b32  	%r1088, %r1088, %r662;
	ld.global.u32 	%r663, [%rd7+116];
	xor.b32  	%r1087, %r1087, %r663;
$L__BB0_18:
	and.b32  	%r665, %r620, 64;
	setp.eq.s32 	%p16, %r665, 0;
	@%p16 bra 	$L__BB0_20;
	ld.global.u32 	%r666, [%rd7+120];
	xor.b32  	%r1091, %r1091, %r666;
	ld.global.u32 	%r667, [%rd7+124];
	xor.b32  	%r1090, %r1090, %r667;
	ld.global.u32 	%r668, [%rd7+128];
	xor.b32  	%r1089, %r1089, %r668;
	ld.global.u32 	%r669, [%rd7+132];
	xor.b32  	%r1088, %r1088, %r669;
	ld.global.u32 	%r670, [%rd7+136];
	xor.b32  	%r1087, %r1087, %r670;
$L__BB0_20:
	and.b32  	%r672, %r620, 128;
	setp.eq.s32 	%p17, %r672, 0;
	@%p17 bra 	$L__BB0_22;
	ld.global.u32 	%r673, [%rd7+140];
	xor.b32  	%r1091, %r1091, %r673;
	ld.global.u32 	%r674, [%rd7+144];
	xor.b32  	%r1090, %r1090, %r674;
	ld.global.u32 	%r675, [%rd7+148];
	xor.b32  	%r1089, %r1089, %r675;
	ld.global.u32 	%r676, [%rd7+152];
	xor.b32  	%r1088, %r1088, %r676;
	ld.global.u32 	%r677, [%rd7+156];
	xor.b32  	%r1087, %r1087, %r677;
$L__BB0_22:
	and.b32  	%r679, %r620, 256;
	setp.eq.s32 	%p18, %r679, 0;
	@%p18 bra 	$L__BB0_24;
	ld.global.u32 	%r680, [%rd7+160];
	xor.b32  	%r1091, %r1091, %r680;
	ld.global.u32 	%r681, [%rd7+164];
	xor.b32  	%r1090, %r1090, %r681;
	ld.global.u32 	%r682, [%rd7+168];
	xor.b32  	%r1089, %r1089, %r682;
	ld.global.u32 	%r683, [%rd7+172];
	xor.b32  	%r1088, %r1088, %r683;
	ld.global.u32 	%r684, [%rd7+176];
	xor.b32  	%r1087, %r1087, %r684;
$L__BB0_24:
	and.b32  	%r686, %r620, 512;
	setp.eq.s32 	%p19, %r686, 0;
	@%p19 bra 	$L__BB0_26;
	ld.global.u32 	%r687, [%rd7+180];
	xor.b32  	%r1091, %r1091, %r687;
	ld.global.u32 	%r688, [%rd7+184];
	xor.b32  	%r1090, %r1090, %r688;
	ld.global.u32 	%r689, [%rd7+188];
	xor.b32  	%r1089, %r1089, %r689;
	ld.global.u32 	%r690, [%rd7+192];
	xor.b32  	%r1088, %r1088, %r690;
	ld.global.u32 	%r691, [%rd7+196];
	xor.b32  	%r1087, %r1087, %r691;
$L__BB0_26:
	and.b32  	%r693, %r620, 1024;
	setp.eq.s32 	%p20, %r693, 0;
	@%p20 bra 	$L__BB0_28;
	ld.global.u32 	%r694, [%rd7+200];
	xor.b32  	%r1091, %r1091, %r694;
	ld.global.u32 	%r695, [%rd7+204];
	xor.b32  	%r1090, %r1090, %r695;
	ld.global.u32 	%r696, [%rd7+208];
	xor.b32  	%r1089, %r1089, %r696;
	ld.global.u32 	%r697, [%rd7+212];
	xor.b32  	%r1088, %r1088, %r697;
	ld.global.u32 	%r698, [%rd7+216];
	xor.b32  	%r1087, %r1087, %r698;
$L__BB0_28:
	and.b32  	%r700, %r620, 2048;
	setp.eq.s32 	%p21, %r700, 0;
	@%p21 bra 	$L__BB0_30;
	ld.global.u32 	%r701, [%rd7+220];
	xor.b32  	%r1091, %r1091, %r701;
	ld.global.u32 	%r702, [%rd7+224];
	xor.b32  	%r1090, %r1090, %r702;
	ld.global.u32 	%r703, [%rd7+228];
	xor.b32  	%r1089, %r1089, %r703;
	ld.global.u32 	%r704, [%rd7+232];
	xor.b32  	%r1088, %r1088, %r704;
	ld.global.u32 	%r705, [%rd7+236];
	xor.b32  	%r1087, %r1087, %r705;
$L__BB0_30:
	and.b32  	%r707, %r620, 4096;
	setp.eq.s32 	%p22, %r707, 0;
	@%p22 bra 	$L__BB0_32;
	ld.global.u32 	%r708, [%rd7+240];
	xor.b32  	%r1091, %r1091, %r708;
	ld.global.u32 	%r709, [%rd7+244];
	xor.b32  	%r1090, %r1090, %r709;
	ld.global.u32 	%r710, [%rd7+248];
	xor.b32  	%r1089, %r1089, %r710;
	ld.global.u32 	%r711, [%rd7+252];
	xor.b32  	%r1088, %r1088, %r711;
	ld.global.u32 	%r712, [%rd7+256];
	xor.b32  	%r1087, %r1087, %r712;
$L__BB0_32:
	and.b32  	%r714, %r620, 8192;
	setp.eq.s32 	%p23, %r714, 0;
	@%p23 bra 	$L__BB0_34;
	ld.global.u32 	%r715, [%rd7+260];
	xor.b32  	%r1091, %r1091, %r715;
	ld.global.u32 	%r716, [%rd7+264];
	xor.b32  	%r1090, %r1090, %r716;
	ld.global.u32 	%r717, [%rd7+268];
	xor.b32  	%r1089, %r1089, %r717;
	ld.global.u32 	%r718, [%rd7+272];
	xor.b32  	%r1088, %r1088, %r718;
	ld.global.u32 	%r719, [%rd7+276];
	xor.b32  	%r1087, %r1087, %r719;
$L__BB0_34:
	and.b32  	%r721, %r620, 16384;
	setp.eq.s32 	%p24, %r721, 0;
	@%p24 bra 	$L__BB0_36;
	ld.global.u32 	%r722, [%rd7+280];
	xor.b32  	%r1091, %r1091, %r722;
	ld.global.u32 	%r723, [%rd7+284];
	xor.b32  	%r1090, %r1090, %r723;
	ld.global.u32 	%r724, [%rd7+288];
	xor.b32  	%r1089, %r1089, %r724;
	ld.global.u32 	%r725, [%rd7+292];
	xor.b32  	%r1088, %r1088, %r725;
	ld.global.u32 	%r726, [%rd7+296];
	xor.b32  	%r1087, %r1087, %r726;
$L__BB0_36:
	and.b32  	%r728, %r620, 32768;
	setp.eq.s32 	%p25, %r728, 0;
	@%p25 bra 	$L__BB0_38;
	ld.global.u32 	%r729, [%rd7+300];
	xor.b32  	%r1091, %r1091, %r729;
	ld.global.u32 	%r730, [%rd7+304];
	xor.b32  	%r1090, %r1090, %r730;
	ld.global.u32 	%r731, [%rd7+308];
	xor.b32  	%r1089, %r1089, %r731;
	ld.global.u32 	%r732, [%rd7+312];
	xor.b32  	%r1088, %r1088, %r732;
	ld.global.u32 	%r733, [%rd7+316];
	xor.b32  	%r1087, %r1087, %r733;
$L__BB0_38:
	add.s32 	%r1086, %r1086, 16;
	setp.ne.s32 	%p26, %r1086, 32;
	@%p26 bra 	$L__BB0_6;
	mad.lo.s32 	%r734, %r1080, -31, %r22;
	add.s32 	%r1080, %r734, 1;
	setp.ne.s32 	%p27, %r1080, 5;
	@%p27 bra 	$L__BB0_5;
	st.local.u32 	[%rd2+4], %r1091;
	st.local.v2.u32 	[%rd2+8], {%r1090, %r1089};
	st.local.v2.u32 	[%rd2+16], {%r1088, %r1087};
	setp.eq.s64 	%p28, %rd5, 1;
	@%p28 bra 	$L__BB0_115;
	mov.b32 	%r1087, 0;
	mov.u32 	%r1088, %r1087;
	mov.u32 	%r1089, %r1087;
	mov.u32 	%r1090, %r1087;
	mov.u32 	%r1091, %r1087;
	mov.u32 	%r1172, %r1087;
$L__BB0_42:
	mul.wide.u32 	%rd26, %r1172, 4;
	add.s64 	%rd27, %rd2, %rd26;
	ld.local.u32 	%r197, [%rd27+4];
	shl.b32 	%r198, %r1172, 5;
	mov.b32 	%r1178, 0;
$L__BB0_43:
	.pragma "nounroll";
	shr.u32 	%r737, %r197, %r1178;
	and.b32  	%r738, %r737, 1;
	setp.eq.b32 	%p29, %r738, 1;
	not.pred 	%p30, %p29;
	add.s32 	%r739, %r198, %r1178;
	mul.lo.s32 	%r740, %r739, 5;
	mul.wide.u32 	%rd28, %r740, 4;
	add.s64 	%rd8, %rd6, %rd28;
	@%p30 bra 	$L__BB0_45;
	ld.global.u32 	%r741, [%rd8];
	xor.b32  	%r1091, %r1091, %r741;
	ld.global.u32 	%r742, [%rd8+4];
	xor.b32  	%r1090, %r1090, %r742;
	ld.global.u32 	%r743, [%rd8+8];
	xor.b32  	%r1089, %r1089, %r743;
	ld.global.u32 	%r744, [%rd8+12];
	xor.b32  	%r1088, %r1088, %r744;
	ld.global.u32 	%r745, [%rd8+16];
	xor.b32  	%r1087, %r1087, %r745;
$L__BB0_45:
	and.b32  	%r747, %r737, 2;
	setp.eq.s32 	%p31, %r747, 0;
	@%p31 bra 	$L__BB0_47;
	ld.global.u32 	%r748, [%rd8+20];
	xor.b32  	%r1091, %r1091, %r748;
	ld.global.u32 	%r749, [%rd8+24];
	xor.b32  	%r1090, %r1090, %r749;
	ld.global.u32 	%r750, [%rd8+28];
	xor.b32  	%r1089, %r1089, %r750;
	ld.global.u32 	%r751, [%rd8+32];
	xor.b32  	%r1088, %r1088, %r751;
	ld.global.u32 	%r752, [%rd8+36];
	xor.b32  	%r1087, %r1087, %r752;
$L__BB0_47:
	and.b32  	%r754, %r737, 4;
	setp.eq.s32 	%p32, %r754, 0;
	@%p32 bra 	$L__BB0_49;
	ld.global.u32 	%r755, [%rd8+40];
	xor.b32  	%r1091, %r1091, %r755;
	ld.global.u32 	%r756, [%rd8+44];
	xor.b32  	%r1090, %r1090, %r756;
	ld.global.u32 	%r757, [%rd8+48];
	xor.b32  	%r1089, %r1089, %r757;
	ld.global.u32 	%r758, [%rd8+52];
	xor.b32  	%r1088, %r1088, %r758;
	ld.global.u32 	%r759, [%rd8+56];
	xor.b32  	%r1087, %r1087, %r759;
$L__BB0_49:
	and.b32  	%r761, %r737, 8;
	setp.eq.s32 	%p33, %r761, 0;
	@%p33 bra 	$L__BB0_51;
	ld.global.u32 	%r762, [%rd8+60];
	xor.b32  	%r1091, %r1091, %r762;
	ld.global.u32 	%r763, [%rd8+64];
	xor.b32  	%r1090, %r1090, %r763;
	ld.global.u32 	%r764, [%rd8+68];
	xor.b32  	%r1089, %r1089, %r764;
	ld.global.u32 	%r765, [%rd8+72];
	xor.b32  	%r1088, %r1088, %r765;
	ld.global.u32 	%r766, [%rd8+76];
	xor.b32  	%r1087, %r1087, %r766;
$L__BB0_51:
	and.b32  	%r768, %r737, 16;
	setp.eq.s32 	%p34, %r768, 0;
	@%p34 bra 	$L__BB0_53;
	ld.global.u32 	%r769, [%rd8+80];
	xor.b32  	%r1091, %r1091, %r769;
	ld.global.u32 	%r770, [%rd8+84];
	xor.b32  	%r1090, %r1090, %r770;
	ld.global.u32 	%r771, [%rd8+88];
	xor.b32  	%r1089, %r1089, %r771;
	ld.global.u32 	%r772, [%rd8+92];
	xor.b32  	%r1088, %r1088, %r772;
	ld.global.u32 	%r773, [%rd8+96];
	xor.b32  	%r1087, %r1087, %r773;
$L__BB0_53:
	and.b32  	%r775, %r737, 32;
	setp.eq.s32 	%p35, %r775, 0;
	@%p35 bra 	$L__BB0_55;
	ld.global.u32 	%r776, [%rd8+100];
	xor.b32  	%r1091, %r1091, %r776;
	ld.global.u32 	%r777, [%rd8+104];
	xor.b32  	%r1090, %r1090, %r777;
	ld.global.u32 	%r778, [%rd8+108];
	xor.b32  	%r1089, %r1089, %r778;
	ld.global.u32 	%r779, [%rd8+112];
	xor.b32  	%r1088, %r1088, %r779;
	ld.global.u32 	%r780, [%rd8+116];
	xor.b32  	%r1087, %r1087, %r780;
$L__BB0_55:
	and.b32  	%r782, %r737, 64;
	setp.eq.s32 	%p36, %r782, 0;
	@%p36 bra 	$L__BB0_57;
	ld.global.u32 	%r783, [%rd8+120];
	xor.b32  	%r1091, %r1091, %r783;
	ld.global.u32 	%r784, [%rd8+124];
	xor.b32  	%r1090, %r1090, %r784;
	ld.global.u32 	%r785, [%rd8+128];
	xor.b32  	%r1089, %r1089, %r785;
	ld.global.u32 	%r786, [%rd8+132];
	xor.b32  	%r1088, %r1088, %r786;
	ld.global.u32 	%r787, [%rd8+136];
	xor.b32  	%r1087, %r1087, %r787;
$L__BB0_57:
	and.b32  	%r789, %r737, 128;
	setp.eq.s32 	%p37, %r789, 0;
	@%p37 bra 	$L__BB0_59;
	ld.global.u32 	%r790, [%rd8+140];
	xor.b32  	%r1091, %r1091, %r790;
	ld.global.u32 	%r791, [%rd8+144];
	xor.b32  	%r1090, %r1090, %r791;
	ld.global.u32 	%r792, [%rd8+148];
	xor.b32  	%r1089, %r1089, %r792;
	ld.global.u32 	%r793, [%rd8+152];
	xor.b32  	%r1088, %r1088, %r793;
	ld.global.u32 	%r794, [%rd8+156];
	xor.b32  	%r1087, %r1087, %r794;
$L__BB0_59:
	and.b32  	%r796, %r737, 256;
	setp.eq.s32 	%p38, %r796, 0;
	@%p38 bra 	$L__BB0_61;
	ld.global.u32 	%r797, [%rd8+160];
	xor.b32  	%r1091, %r1091, %r797;
	ld.global.u32 	%r798, [%rd8+164];
	xor.b32  	%r1090, %r1090, %r798;
	ld.global.u32 	%r799, [%rd8+168];
	xor.b32  	%r1089, %r1089, %r799;
	ld.global.u32 	%r800, [%rd8+172];
	xor.b32  	%r1088, %r1088, %r800;
	ld.global.u32 	%r801, [%rd8+176];
	xor.b32  	%r1087, %r1087, %r801;
$L__BB0_61:
	and.b32  	%r803, %r737, 512;
	setp.eq.s32 	%p39, %r803, 0;
	@%p39 bra 	$L__BB0_63;
	ld.global.u32 	%r804, [%rd8+180];
	xor.b32  	%r1091, %r1091, %r804;
	ld.global.u32 	%r805, [%rd8+184];
	xor.b32  	%r1090, %r1090, %r805;
	ld.global.u32 	%r806, [%rd8+188];
	xor.b32  	%r1089, %r1089, %r806;
	ld.global.u32 	%r807, [%rd8+192];
	xor.b32  	%r1088, %r1088, %r807;
	ld.global.u32 	%r808, [%rd8+196];
	xor.b32  	%r1087, %r1087, %r808;
$L__BB0_63:
	and.b32  	%r810, %r737, 1024;
	setp.eq.s32 	%p40, %r810, 0;
	@%p40 bra 	$L__BB0_65;
	ld.global.u32 	%r811, [%rd8+200];
	xor.b32  	%r1091, %r1091, %r811;
	ld.global.u32 	%r812, [%rd8+204];
	xor.b32  	%r1090, %r1090, %r812;
	ld.global.u32 	%r813, [%rd8+208];
	xor.b32  	%r1089, %r1089, %r813;
	ld.global.u32 	%r814, [%rd8+212];
	xor.b32  	%r1088, %r1088, %r814;
	ld.global.u32 	%r815, [%rd8+216];
	xor.b32  	%r1087, %r1087, %r815;
$L__BB0_65:
	and.b32  	%r817, %r737, 2048;
	setp.eq.s32 	%p41, %r817, 0;
	@%p41 bra 	$L__BB0_67;
	ld.global.u32 	%r818, [%rd8+220];
	xor.b32  	%r1091, %r1091, %r818;
	ld.global.u32 	%r819, [%rd8+224];
	xor.b32  	%r1090, %r1090, %r819;
	ld.global.u32 	%r820, [%rd8+228];
	xor.b32  	%r1089, %r1089, %r820;
	ld.global.u32 	%r821, [%rd8+232];
	xor.b32  	%r1088, %r1088, %r821;
	ld.global.u32 	%r822, [%rd8+236];
	xor.b32  	%r1087, %r1087, %r822;
$L__BB0_67:
	and.b32  	%r824, %r737, 4096;
	setp.eq.s32 	%p42, %r824, 0;
	@%p42 bra 	$L__BB0_69;
	ld.global.u32 	%r825, [%rd8+240];
	xor.b32  	%r1091, %r1091, %r825;
	ld.global.u32 	%r826, [%rd8+244];
	xor.b32  	%r1090, %r1090, %r826;
	ld.global.u32 	%r827, [%rd8+248];
	xor.b32  	%r1089, %r1089, %r827;
	ld.global.u32 	%r828, [%rd8+252];
	xor.b32  	%r1088, %r1088, %r828;
	ld.global.u32 	%r829, [%rd8+256];
	xor.b32  	%r1087, %r1087, %r829;
$L__BB0_69:
	and.b32  	%r831, %r737, 8192;
	setp.eq.s32 	%p43, %r831, 0;
	@%p43 bra 	$L__BB0_71;
	ld.global.u32 	%r832, [%rd8+260];
	xor.b32  	%r1091, %r1091, %r832;
	ld.global.u32 	%r833, [%rd8+264];
	xor.b32  	%r1090, %r1090, %r833;
	ld.global.u32 	%r834, [%rd8+268];
	xor.b32  	%r1089, %r1089, %r834;
	ld.global.u32 	%r835, [%rd8+272];
	xor.b32  	%r1088, %r1088, %r835;
	ld.global.u32 	%r836, [%rd8+276];
	xor.b32  	%r1087, %r1087, %r836;
$L__BB0_71:
	and.b32  	%r838, %r737, 16384;
	setp.eq.s32 	%p44, %r838, 0;
	@%p44 bra 	$L__BB0_73;
	ld.global.u32 	%r839, [%rd8+280];
	xor.b32  	%r1091, %r1091, %r839;
	ld.global.u32 	%r840, [%rd8+284];
	xor.b32  	%r1090, %r1090, %r840;
	ld.global.u32 	%r841, [%rd8+288];
	xor.b32  	%r1089, %r1089, %r841;
	ld.global.u32 	%r842, [%rd8+292];
	xor.b32  	%r1088, %r1088, %r842;
	ld.global.u32 	%r843, [%rd8+296];
	xor.b32  	%r1087, %r1087, %r843;
$L__BB0_73:
	and.b32  	%r845, %r737, 32768;
	setp.eq.s32 	%p45, %r845, 0;
	@%p45 bra 	$L__BB0_75;
	ld.global.u32 	%r846, [%rd8+300];
	xor.b32  	%r1091, %r1091, %r846;
	ld.global.u32 	%r847, [%rd8+304];
	xor.b32  	%r1090, %r1090, %r847;
	ld.global.u32 	%r848, [%rd8+308];
	xor.b32  	%r1089, %r1089, %r848;
	ld.global.u32 	%r849, [%rd8+312];
	xor.b32  	%r1088, %r1088, %r849;
	ld.global.u32 	%r850, [%rd8+316];
	xor.b32  	%r1087, %r1087, %r850;
$L__BB0_75:
	add.s32 	%r1178, %r1178, 16;
	setp.ne.s32 	%p46, %r1178, 32;
	@%p46 bra 	$L__BB0_43;
	mad.lo.s32 	%r851, %r1172, -31, %r198;
	add.s32 	%r1172, %r851, 1;
	setp.ne.s32 	%p47, %r1172, 5;
	@%p47 bra 	$L__BB0_42;
	st.local.u32 	[%rd2+4], %r1091;
	st.local.v2.u32 	[%rd2+8], {%r1090, %r1089};
	st.local.v2.u32 	[%rd2+16], {%r1088, %r1087};
	setp.ne.s64 	%p48, %rd5, 3;
	@%p48 bra 	$L__BB0_115;
	mov.b32 	%r1087, 0;
	mov.u32 	%r1088, %r1087;
	mov.u32 	%r1089, %r1087;
	mov.u32 	%r1090, %r1087;
	mov.u32 	%r1091, %r1087;
	mov.u32 	%r1264, %r1087;
$L__BB0_79:
	mul.wide.u32 	%rd29, %r1264, 4;
	add.s64 	%rd30, %rd2, %rd29;
	ld.local.u32 	%r373, [%rd30+4];
	shl.b32 	%r374, %r1264, 5;
	mov.b32 	%r1270, 0;
$L__BB0_80:
	.pragma "nounroll";
	shr.u32 	%r854, %r373, %r1270;
	and.b32  	%r855, %r854, 1;
	setp.eq.b32 	%p49, %r855, 1;
	not.pred 	%p50, %p49;
	add.s32 	%r856, %r374, %r1270;
	mul.lo.s32 	%r857, %r856, 5;
	mul.wide.u32 	%rd31, %r857, 4;
	add.s64 	%rd9, %rd6, %rd31;
	@%p50 bra 	$L__BB0_82;
	ld.global.u32 	%r858, [%rd9];
	xor.b32  	%r1091, %r1091, %r858;
	ld.global.u32 	%r859, [%rd9+4];
	xor.b32  	%r1090, %r1090, %r859;
	ld.global.u32 	%r860, [%rd9+8];
	xor.b32  	%r1089, %r1089, %r860;
	ld.global.u32 	%r861, [%rd9+12];
	xor.b32  	%r1088, %r1088, %r861;
	ld.global.u32 	%r862, [%rd9+16];
	xor.b32  	%r1087, %r1087, %r862;
$L__BB0_82:
	and.b32  	%r864, %r854, 2;
	setp.eq.s32 	%p51, %r864, 0;
	@%p51 bra 	$L__BB0_84;
	ld.global.u32 	%r865, [%rd9+20];
	xor.b32  	%r1091, %r1091, %r865;
	ld.global.u32 	%r866, [%rd9+24];
	xor.b32  	%r1090, %r1090, %r866;
	ld.global.u32 	%r867, [%rd9+28];
	xor.b32  	%r1089, %r1089, %r867;
	ld.global.u32 	%r868, [%rd9+32];
	xor.b32  	%r1088, %r1088, %r868;
	ld.global.u32 	%r869, [%rd9+36];
	xor.b32  	%r1087, %r1087, %r869;
$L__BB0_84:
	and.b32  	%r871, %r854, 4;
	setp.eq.s32 	%p52, %r871, 0;
	@%p52 bra 	$L__BB0_86;
	ld.global.u32 	%r872, [%rd9+40];
	xor.b32  	%r1091, %r1091, %r872;
	ld.global.u32 	%r873, [%rd9+44];
	xor.b32  	%r1090, %r1090, %r873;
	ld.global.u32 	%r874, [%rd9+48];
	xor.b32  	%r1089, %r1089, %r874;
	ld.global.u32 	%r875, [%rd9+52];
	xor.b32  	%r1088, %r1088, %r875;
	ld.global.u32 	%r876, [%rd9+56];
	xor.b32  	%r1087, %r1087, %r876;
$L__BB0_86:
	and.b32  	%r878, %r854, 8;
	setp.eq.s32 	%p53, %r878, 0;
	@%p53 bra 	$L__BB0_88;
	ld.global.u32 	%r879, [%rd9+60];
	xor.b32  	%r1091, %r1091, %r879;
	ld.global.u32 	%r880, [%rd9+64];
	xor.b32  	%r1090, %r1090, %r880;
	ld.global.u32 	%r881, [%rd9+68];
	xor.b32  	%r1089, %r1089, %r881;
	ld.global.u32 	%r882, [%rd9+72];
	xor.b32  	%r1088, %r1088, %r882;
	ld.global.u32 	%r883, [%rd9+76];
	xor.b32  	%r1087, %r1087, %r883;
$L__BB0_88:
	and.b32  	%r885, %r854, 16;
	setp.eq.s32 	%p54, %r885, 0;
	@%p54 bra 	$L__BB0_90;
	ld.global.u32 	%r886, [%rd9+80];
	xor.b32  	%r1091, %r1091, %r886;
	ld.global.u32 	%r887, [%rd9+84];
	xor.b32  	%r1090, %r1090, %r887;
	ld.global.u32 	%r888, [%rd9+88];
	xor.b32  	%r1089, %r1089, %r888;
	ld.global.u32 	%r889, [%rd9+92];
	xor.b32  	%r1088, %r1088, %r889;
	ld.global.u32 	%r890, [%rd9+96];
	xor.b32  	%r1087, %r1087, %r890;
$L__BB0_90:
	and.b32  	%r892, %r854, 32;
	setp.eq.s32 	%p55, %r892, 0;
	@%p55 bra 	$L__BB0_92;
	ld.global.u32 	%r893, [%rd9+100];
	xor.b32  	%r1091, %r1091, %r893;
	ld.global.u32 	%r894, [%rd9+104];
	xor.b32  	%r1090, %r1090, %r894;
	ld.global.u32 	%r895, [%rd9+108];
	xor.b32  	%r1089, %r1089, %r895;
	ld.global.u32 	%r896, [%rd9+112];
	xor.b32  	%r1088, %r1088, %r896;
	ld.global.u32 	%r897, [%rd9+116];
	xor.b32  	%r1087, %r1087, %r897;
$L__BB0_92:
	and.b32  	%r899, %r854, 64;
	setp.eq.s32 	%p56, %r899, 0;
	@%p56 bra 	$L__BB0_94;
	ld.global.u32 	%r900, [%rd9+120];
	xor.b32  	%r1091, %r1091, %r900;
	ld.global.u32 	%r901, [%rd9+124];
	xor.b32  	%r1090, %r1090, %r901;
	ld.global.u32 	%r902, [%rd9+128];
	xor.b32  	%r1089, %r1089, %r902;
	ld.global.u32 	%r903, [%rd9+132];
	xor.b32  	%r1088, %r1088, %r903;
	ld.global.u32 	%r904, [%rd9+136];
	xor.b32  	%r1087, %r1087, %r904;
$L__BB0_94:
	and.b32  	%r906, %r854, 128;
	setp.eq.s32 	%p57, %r906, 0;
	@%p57 bra 	$L__BB0_96;
	ld.global.u32 	%r907, [%rd9+140];
	xor.b32  	%r1091, %r1091, %r907;
	ld.global.u32 	%r908, [%rd9+144];
	xor.b32  	%r1090, %r1090, %r908;
	ld.global.u32 	%r909, [%rd9+148];
	xor.b32  	%r1089, %r1089, %r909;
	ld.global.u32 	%r910, [%rd9+152];
	xor.b32  	%r1088, %r1088, %r910;
	ld.global.u32 	%r911, [%rd9+156];
	xor.b32  	%r1087, %r1087, %r911;
$L__BB0_96:
	and.b32  	%r913, %r854, 256;
	setp.eq.s32 	%p58, %r913, 0;
	@%p58 bra 	$L__BB0_98;
	ld.global.u32 	%r914, [%rd9+160];
	xor.b32  	%r1091, %r1091, %r914;
	ld.global.u32 	%r915, [%rd9+164];
	xor.b32  	%r1090, %r1090, %r915;
	ld.global.u32 	%r916, [%rd9+168];
	xor.b32  	%r1089, %r1089, %r916;
	ld.global.u32 	%r917, [%rd9+172];
	xor.b32  	%r1088, %r1088, %r917;
	ld.global.u32 	%r918, [%rd9+176];
	xor.b32  	%r1087, %r1087, %r918;
$L__BB0_98:
	and.b32  	%r920, %r854, 512;
	setp.eq.s32 	%p59, %r920, 0;
	@%p59 bra 	$L__BB0_100;
	ld.global.u32 	%r921, [%rd9+180];
	xor.b32  	%r1091, %r1091, %r921;
	ld.global.u32 	%r922, [%rd9+184];
	xor.b32  	%r1090, %r1090, %r922;
	ld.global.u32 	%r923, [%rd9+188];
	xor.b32  	%r1089, %r1089, %r923;
	ld.global.u32 	%r924, [%rd9+192];
	xor.b32  	%r1088, %r1088, %r924;
	ld.global.u32 	%r925, [%rd9+196];
	xor.b32  	%r1087, %r1087, %r925;
$L__BB0_100:
	and.b32  	%r927, %r854, 1024;
	setp.eq.s32 	%p60, %r927, 0;
	@%p60 bra 	$L__BB0_102;
	ld.global.u32 	%r928, [%rd9+200];
	xor.b32  	%r1091, %r1091, %r928;
	ld.global.u32 	%r929, [%rd9+204];
	xor.b32  	%r1090, %r1090, %r929;
	ld.global.u32 	%r930, [%rd9+208];
	xor.b32  	%r1089, %r1089, %r930;
	ld.global.u32 	%r931, [%rd9+212];
	xor.b32  	%r1088, %r1088, %r931;
	ld.global.u32 	%r932, [%rd9+216];
	xor.b32  	%r1087, %r1087, %r932;
$L__BB0_102:
	and.b32  	%r934, %r854, 2048;
	setp.eq.s32 	%p61, %r934, 0;
	@%p61 bra 	$L__BB0_104;
	ld.global.u32 	%r935, [%rd9+220];
	xor.b32  	%r1091, %r1091, %r935;
	ld.global.u32 	%r936, [%rd9+224];
	xor.b32  	%r1090, %r1090, %r936;
	ld.global.u32 	%r937, [%rd9+228];
	xor.b32  	%r1089, %r1089, %r937;
	ld.global.u32 	%r938, [%rd9+232];
	xor.b32  	%r1088, %r1088, %r938;
	ld.global.u32 	%r939, [%rd9+236];
	xor.b32  	%r1087, %r1087, %r939;
$L__BB0_104:
	and.b32  	%r941, %r854, 4096;
	setp.eq.s32 	%p62, %r941, 0;
	@%p62 bra 	$L__BB0_106;
	ld.global.u32 	%r942, [%rd9+240];
	xor.b32  	%r1091, %r1091, %r942;
	ld.global.u32 	%r943, [%rd9+244];
	xor.b32  	%r1090, %r1090, %r943;
	ld.global.u32 	%r944, [%rd9+248];
	xor.b32  	%r1089, %r1089, %r944;
	ld.global.u32 	%r945, [%rd9+252];
	xor.b32  	%r1088, %r1088, %r945;
	ld.global.u32 	%r946, [%rd9+256];
	xor.b32  	%r1087, %r1087, %r946;
$L__BB0_106:
	and.b32  	%r948, %r854, 8192;
	setp.eq.s32 	%p63, %r948, 0;
	@%p63 bra 	$L__BB0_108;
	ld.global.u32 	%r949, [%rd9+260];
	xor.b32  	%r1091, %r1091, %r949;
	ld.global.u32 	%r950, [%rd9+264];
	xor.b32  	%r1090, %r1090, %r950;
	ld.global.u32 	%r951, [%rd9+268];
	xor.b32  	%r1089, %r1089, %r951;
	ld.global.u32 	%r952, [%rd9+272];
	xor.b32  	%r1088, %r1088, %r952;
	ld.global.u32 	%r953, [%rd9+276];
	xor.b32  	%r1087, %r1087, %r953;
$L__BB0_108:
	and.b32  	%r955, %r854, 16384;
	setp.eq.s32 	%p64, %r955, 0;
	@%p64 bra 	$L__BB0_110;
	ld.global.u32 	%r956, [%rd9+280];
	xor.b32  	%r1091, %r1091, %r956;
	ld.global.u32 	%r957, [%rd9+284];
	xor.b32  	%r1090, %r1090, %r957;
	ld.global.u32 	%r958, [%rd9+288];
	xor.b32  	%r1089, %r1089, %r958;
	ld.global.u32 	%r959, [%rd9+292];
	xor.b32  	%r1088, %r1088, %r959;
	ld.global.u32 	%r960, [%rd9+296];
	xor.b32  	%r1087, %r1087, %r960;
$L__BB0_110:
	and.b32  	%r962, %r854, 32768;
	setp.eq.s32 	%p65, %r962, 0;
	@%p65 bra 	$L__BB0_112;
	ld.global.u32 	%r963, [%rd9+300];
	xor.b32  	%r1091, %r1091, %r963;
	ld.global.u32 	%r964, [%rd9+304];
	xor.b32  	%r1090, %r1090, %r964;
	ld.global.u32 	%r965, [%rd9+308];
	xor.b32  	%r1089, %r1089, %r965;
	ld.global.u32 	%r966, [%rd9+312];
	xor.b32  	%r1088, %r1088, %r966;
	ld.global.u32 	%r967, [%rd9+316];
	xor.b32  	%r1087, %r1087, %r967;
$L__BB0_112:
	add.s32 	%r1270, %r1270, 16;
	setp.ne.s32 	%p66, %r1270, 32;
	@%p66 bra 	$L__BB0_80;
	mad.lo.s32 	%r968, %r1264, -31, %r374;
	add.s32 	%r1264, %r968, 1;
	setp.ne.s32 	%p67, %r1264, 5;
	@%p67 bra 	$L__BB0_79;
	st.local.u32 	[%rd2+4], %r1091;
	st.local.v2.u32 	[%rd2+8], {%r1090, %r1089};
	st.local.v2.u32 	[%rd2+16], {%r1088, %r1087};
$L__BB0_115:
	shr.u64 	%rd57, %rd4, 2;
	add.s32 	%r1074, %r1074, 1;
	setp.gt.u64 	%p68, %rd4, 3;
	@%p68 bra 	$L__BB0_3;
$L__BB0_116:
	ld.param.u32 	%r1067, [rtruncnorm_kernel_param_10];
	ld.param.u64 	%rd56, [rtruncnorm_kernel_param_4];
	cvta.to.global.u64 	%rd11, %rd56;
	setp.lt.s32 	%p70, %r1067, 1;
	mov.f32 	%f140, 0f00000000;
	mov.pred 	%p132, 0;
	@%p70 bra 	$L__BB0_124;
	ld.param.u64 	%rd54, [rtruncnorm_kernel_param_3];
	ld.param.u64 	%rd52, [rtruncnorm_kernel_param_2];
	cvta.to.global.u64 	%rd32, %rd52;
	mul.wide.s32 	%rd33, %r1, 4;
	add.s64 	%rd34, %rd32, %rd33;
	ld.global.f32 	%f1, [%rd34];
	cvta.to.global.u64 	%rd35, %rd54;
	add.s64 	%rd36, %rd35, %rd33;
	ld.global.f32 	%f2, [%rd36];
	add.s64 	%rd37, %rd1, %rd33;
	ld.global.f32 	%f3, [%rd37];
	add.s64 	%rd12, %rd11, %rd33;
	mov.b32 	%r1367, 0;
	mov.f32 	%f138, 0f00000000;
	mov.u32 	%r1368, %r1367;
	mov.u32 	%r1370, %r1087;
	mov.u32 	%r1371, %r1088;
	mov.u32 	%r1372, %r1089;
$L__BB0_118:
	setp.eq.s32 	%p71, %r1367, 1;
	mov.b32 	%r1367, 0;
	mov.f32 	%f139, %f138;
	@%p71 bra 	$L__BB0_120;
	shr.u32 	%r972, %r1091, 2;
	xor.b32  	%r973, %r972, %r1091;
	shl.b32 	%r974, %r1087, 4;
	shl.b32 	%r975, %r973, 1;
	xor.b32  	%r976, %r975, %r974;
	xor.b32  	%r977, %r976, %r973;
	xor.b32  	%r1371, %r977, %r1087;
	add.s32 	%r978, %r1383, %r1371;
	add.s32 	%r979, %r978, 362437;
	shr.u32 	%r980, %r1090, 2;
	xor.b32  	%r981, %r980, %r1090;
	shl.b32 	%r982, %r1371, 4;
	shl.b32 	%r983, %r981, 1;
	xor.b32  	%r984, %r983, %r982;
	xor.b32  	%r985, %r984, %r981;
	xor.b32  	%r1370, %r985, %r1371;
	add.s32 	%r1383, %r1383, 724874;
	add.s32 	%r986, %r1370, %r1383;
	cvt.rn.f32.u32 	%f27, %r979;
	fma.rn.f32 	%f28, %f27, 0f2F800000, 0f2F000000;
	cvt.rn.f32.u32 	%f29, %r986;
	fma.rn.f32 	%f30, %f29, 0f30C90FDB, 0f30490FDB;
	setp.lt.f32 	%p72, %f28, 0f00800000;
	mul.f32 	%f31, %f28, 0f4B000000;
	selp.f32 	%f32, %f31, %f28, %p72;
	selp.f32 	%f33, 0fC1B80000, 0f00000000, %p72;
	mov.b32 	%r987, %f32;
	add.s32 	%r988, %r987, -1059760811;
	and.b32  	%r989, %r988, -8388608;
	sub.s32 	%r990, %r987, %r989;
	mov.b32 	%f34, %r990;
	cvt.rn.f32.s32 	%f35, %r989;
	fma.rn.f32 	%f36, %f35, 0f34000000, %f33;
	add.f32 	%f37, %f34, 0fBF800000;
	fma.rn.f32 	%f38, %f37, 0fBE055027, 0f3E1039F6;
	fma.rn.f32 	%f39, %f38, %f37, 0fBDF8CDCC;
	fma.rn.f32 	%f40, %f39, %f37, 0f3E0F2955;
	fma.rn.f32 	%f41, %f40, %f37, 0fBE2AD8B9;
	fma.rn.f32 	%f42, %f41, %f37, 0f3E4CED0B;
	fma.rn.f32 	%f43, %f42, %f37, 0fBE7FFF22;
	fma.rn.f32 	%f44, %f43, %f37, 0f3EAAAA78;
	fma.rn.f32 	%f45, %f44, %f37, 0fBF000000;
	mul.f32 	%f46, %f37, %f45;
	fma.rn.f32 	%f47, %f46, %f37, %f37;
	fma.rn.f32 	%f48, %f36, 0f3F317218, %f47;
	setp.gt.u32 	%p73, %r987, 2139095039;
	fma.rn.f32 	%f49, %f32, 0f7F800000, 0f7F800000;
	selp.f32 	%f50, %f49, %f48, %p73;
	setp.eq.f32 	%p74, %f32, 0f00000000;
	mul.f32 	%f51, %f50, 0fC0000000;
	selp.f32 	%f52, 0f7F800000, %f51, %p74;
	sqrt.rn.f32 	%f53, %f52;
	sin.approx.f32 	%f54, %f30;
	cos.approx.f32 	%f55, %f30;
	mul.f32 	%f139, %f53, %f54;
	mul.f32 	%f138, %f53, %f55;
	mov.b32 	%r1367, 1;
	mov.u32 	%r1372, %r1087;
	mov.u32 	%r1090, %r1088;
	mov.u32 	%r1091, %r1089;
$L__BB0_120:
	fma.rn.f32 	%f140, %f2, %f139, %f1;
	setp.geu.f32 	%p75, %f140, %f3;
	mov.b32 	%r1376, 0;
	@%p75 bra 	$L__BB0_122;
	ld.global.f32 	%f56, [%rd12];
	setp.gt.f32 	%p76, %f140, %f56;
	selp.u32 	%r1376, 1, 0, %p76;
$L__BB0_122:
	ld.param.u32 	%r1068, [rtruncnorm_kernel_param_10];
	add.s32 	%r1368, %r1368, 1;
	setp.eq.s32 	%p77, %r1376, 0;
	setp.lt.s32 	%p78, %r1368, %r1068;
	and.pred  	%p79, %p77, %p78;
	mov.u32 	%r1087, %r1370;
	mov.u32 	%r1088, %r1371;
	mov.u32 	%r1089, %r1372;
	@%p79 bra 	$L__BB0_118;
	setp.ne.s32 	%p132, %r1376, 0;
	mov.u32 	%r1087, %r1370;
	mov.u32 	%r1088, %r1371;
	mov.u32 	%r1089, %r1372;
$L__BB0_124:
	not.pred 	%p80, %p132;
	@%p80 bra 	$L__BB0_126;
	ld.param.u64 	%rd51, [rtruncnorm_kernel_param_0];
	cvta.to.global.u64 	%rd47, %rd51;
	mul.wide.s32 	%rd48, %r1, 4;
	add.s64 	%rd49, %rd47, %rd48;
	st.global.f32 	[%rd49], %f140;
	bra.uni 	$L__BB0_154;
$L__BB0_126:
	ld.param.u64 	%rd53, [rtruncnorm_kernel_param_2];
	mul.wide.s32 	%rd38, %r1, 4;
	add.s64 	%rd39, %rd11, %rd38;
	ld.global.f32 	%f11, [%rd39];
	cvta.to.global.u64 	%rd40, %rd53;
	add.s64 	%rd41, %rd40, %rd38;
	ld.global.f32 	%f12, [%rd41];
	setp.gt.f32 	%p81, %f11, %f12;
	mov.f32 	%f141, %f11;
	@%p81 bra 	$L__BB0_128;
	add.s64 	%rd43, %rd1, %rd38;
	ld.global.f32 	%f57, [%rd43];
	add.f32 	%f58, %f12, %f12;
	sub.f32 	%f141, %f58, %f57;
$L__BB0_128:
	cvt.f64.f32 	%fd1, %f141;
	{
	.reg .b32 %temp; 
	mov.b64 	{%temp, %r581}, %fd1;
	}
	mov.f64 	%fd22, 0d4000000000000000;
	{
	.reg .b32 %temp; 
	mov.b64 	{%temp, %r992}, %fd22;
	}
	and.b32  	%r583, %r992, 2146435072;
	setp.eq.s32 	%p82, %r583, 1062207488;
	abs.f64 	%fd2, %fd1;
	{ // callseq 0, 0
	.param .b64 param0;
	st.param.f64 	[param0], %fd2;
	.param .b64 retval0;
	call.uni (retval0), 
	__internal_accurate_pow, 
	(
	param0
	);
	ld.param.f64 	%fd23, [retval0];
	} // callseq 0
	setp.lt.s32 	%p83, %r581, 0;
	neg.f64 	%fd25, %fd23;
	selp.f64 	%fd26, %fd25, %fd23, %p82;
	selp.f64 	%fd67, %fd26, %fd23, %p83;
	setp.neu.f32 	%p84, %f141, 0f00000000;
	@%p84 bra 	$L__BB0_130;
	setp.eq.s32 	%p85, %r583, 1062207488;
	selp.b32 	%r993, %r581, 0, %p85;
	setp.lt.s32 	%p86, %r992, 0;
	or.b32  	%r994, %r993, 2146435072;
	selp.b32 	%r995, %r994, %r993, %p86;
	mov.b32 	%r996, 0;
	mov.b64 	%fd67, {%r996, %r995};
$L__BB0_130:
	add.f64 	%fd27, %fd1, 0d4000000000000000;
	{
	.reg .b32 %temp; 
	mov.b64 	{%temp, %r997}, %fd27;
	}
	and.b32  	%r998, %r997, 2146435072;
	setp.ne.s32 	%p87, %r998, 2146435072;
	@%p87 bra 	$L__BB0_135;
	setp.num.f32 	%p88, %f141, %f141;
	@%p88 bra 	$L__BB0_133;
	mov.f64 	%fd28, 0d4000000000000000;
	add.rn.f64 	%fd67, %fd1, %fd28;
	bra.uni 	$L__BB0_135;
$L__BB0_133:
	setp.neu.f64 	%p89, %fd2, 0d7FF0000000000000;
	@%p89 bra 	$L__BB0_135;
	setp.lt.s32 	%p90, %r581, 0;
	setp.eq.s32 	%p91, %r583, 1062207488;
	setp.lt.s32 	%p92, %r992, 0;
	selp.b32 	%r1000, 0, 2146435072, %p92;
	and.b32  	%r1001, %r992, 2147483647;
	setp.ne.s32 	%p93, %r1001, 1071644672;
	or.b32  	%r1002, %r1000, -2147483648;
	selp.b32 	%r1003, %r1002, %r1000, %p93;
	selp.b32 	%r1004, %r1003, %r1000, %p91;
	selp.b32 	%r1005, %r1004, %r1000, %p90;
	mov.b32 	%r1006, 0;
	mov.b64 	%fd67, {%r1006, %r1005};
$L__BB0_135:
	ld.param.u64 	%rd55, [rtruncnorm_kernel_param_3];
	ld.param.u64 	%rd50, [rtruncnorm_kernel_param_0];
	setp.eq.s32 	%p94, %r583, 1062207488;
	setp.eq.f32 	%p96, %f141, 0f3F800000;
	add.f64 	%fd29, %fd67, 0d4010000000000000;
	cvt.rn.f32.f64 	%f59, %fd29;
	selp.f32 	%f60, 0f40A00000, %f59, %p96;
	sqrt.rn.f32 	%f61, %f60;
	add.f32 	%f62, %f141, %f61;
	mul.f32 	%f15, %f62, 0f3F000000;
	sub.f32 	%f63, %f141, %f15;
	cvt.f64.f32 	%fd30, %f63;
	{
	.reg .b32 %temp; 
	mov.b64 	{%temp, %r1007}, %fd30;
	}
	abs.f64 	%fd9, %fd30;
	setp.lt.s32 	%p97, %r1007, 0;
	and.pred  	%p3, %p97, %p94;
	selp.b32 	%r1008, %r1007, 0, %p94;
	setp.lt.s32 	%p98, %r992, 0;
	or.b32  	%r1009, %r1008, 2146435072;
	selp.b32 	%r1010, %r1009, %r1008, %p98;
	mov.b32 	%r1011, 0;
	mov.b64 	%fd10, {%r1011, %r1010};
	add.f64 	%fd31, %fd30, 0d4000000000000000;
	{
	.reg .b32 %temp; 
	mov.b64 	{%temp, %r1012}, %fd31;
	}
	and.b32  	%r584, %r1012, 2146435072;
	selp.b32 	%r1013, 0, 2146435072, %p98;
	and.b32  	%r1014, %r992, 2147483647;
	setp.ne.s32 	%p99, %r1014, 1071644672;
	and.pred  	%p4, %p94, %p99;
	or.b32  	%r1015, %r1013, -2147483648;
	selp.b32 	%r1016, %r1015, %r1013, %p4;
	selp.b32 	%r1017, %r1016, %r1013, %p97;
	mov.b64 	%fd11, {%r1011, %r1017};
	cvta.to.global.u64 	%rd44, %rd55;
	add.s64 	%rd13, %rd44, %rd38;
	cvta.to.global.u64 	%rd46, %rd50;
	add.s64 	%rd14, %rd46, %rd38;
$L__BB0_136:
	mov.u32 	%r588, %r1089;
	mov.u32 	%r587, %r1088;
	mov.u32 	%r1089, %r1087;
	setp.geu.f32 	%p101, %f141, %f15;
	shr.u32 	%r1018, %r1091, 2;
	xor.b32  	%r1019, %r1018, %r1091;
	shl.b32 	%r1020, %r1089, 4;
	shl.b32 	%r1021, %r1019, 1;
	xor.b32  	%r1022, %r1021, %r1020;
	xor.b32  	%r1023, %r1022, %r1019;
	xor.b32  	%r1088, %r1023, %r1089;
	add.s32 	%r1024, %r1383, %r1088;
	add.s32 	%r1025, %r1024, 362437;
	cvt.rn.f32.u32 	%f64, %r1025;
	fma.rn.f32 	%f65, %f64, 0f2F800000, 0f2F000000;
	setp.lt.f32 	%p102, %f65, 0f00800000;
	mul.f32 	%f66, %f65, 0f4B000000;
	selp.f32 	%f67, %f66, %f65, %p102;
	selp.f32 	%f68, 0fC1B80000, 0f00000000, %p102;
	mov.b32 	%r1026, %f67;
	add.s32 	%r1027, %r1026, -1059760811;
	and.b32  	%r1028, %r1027, -8388608;
	sub.s32 	%r1029, %r1026, %r1028;
	mov.b32 	%f69, %r1029;
	cvt.rn.f32.s32 	%f70, %r1028;
	fma.rn.f32 	%f71, %f70, 0f34000000, %f68;
	add.f32 	%f72, %f69, 0fBF800000;
	fma.rn.f32 	%f73, %f72, 0fBE055027, 0f3E1039F6;
	fma.rn.f32 	%f74, %f73, %f72, 0fBDF8CDCC;
	fma.rn.f32 	%f75, %f74, %f72, 0f3E0F2955;
	fma.rn.f32 	%f76, %f75, %f72, 0fBE2AD8B9;
	fma.rn.f32 	%f77, %f76, %f72, 0f3E4CED0B;
	fma.rn.f32 	%f78, %f77, %f72, 0fBE7FFF22;
	fma.rn.f32 	%f79, %f78, %f72, 0f3EAAAA78;
	fma.rn.f32 	%f80, %f79, %f72, 0fBF000000;
	mul.f32 	%f81, %f72, %f80;
	fma.rn.f32 	%f82, %f81, %f72, %f72;
	fma.rn.f32 	%f83, %f71, 0f3F317218, %f82;
	setp.gt.u32 	%p103, %r1026, 2139095039;
	fma.rn.f32 	%f84, %f67, 0f7F800000, 0f7F800000;
	selp.f32 	%f85, %f84, %f83, %p103;
	setp.eq.f32 	%p104, %f67, 0f00000000;
	selp.f32 	%f86, 0fFF800000, %f85, %p104;
	div.rn.f32 	%f87, %f86, %f15;
	sub.f32 	%f16, %f141, %f87;
	@%p101 bra 	$L__BB0_143;
	and.b32  	%r1046, %r992, 2146435072;
	setp.eq.s32 	%p121, %r1046, 1062207488;
	sub.f32 	%f117, %f15, %f16;
	cvt.f64.f32 	%fd55, %f117;
	{
	.reg .b32 %temp; 
	mov.b64 	{%temp, %r592}, %fd55;
	}
	abs.f64 	%fd12, %fd55;
	{ // callseq 3, 0
	.param .b64 param0;
	st.param.f64 	[param0], %fd12;
	.param .b64 retval0;
	call.uni (retval0), 
	__internal_accurate_pow, 
	(
	param0
	);
	ld.param.f64 	%fd56, [retval0];
	} // callseq 3
	setp.lt.s32 	%p122, %r592, 0;
	neg.f64 	%fd58, %fd56;
	selp.f64 	%fd59, %fd58, %fd56, %p121;
	selp.f64 	%fd60, %fd59, %fd56, %p122;
	setp.eq.f32 	%p123, %f117, 0f00000000;
	selp.b32 	%r1047, %r592, 0, %p121;
	or.b32  	%r1048, %r1047, 2146435072;
	selp.b32 	%r1049, %r1048, %r1047, %p98;
	mov.b32 	%r1050, 0;
	mov.b64 	%fd61, {%r1050, %r1049};
	selp.f64 	%fd68, %fd61, %fd60, %p123;
	add.f64 	%fd62, %fd55, 0d4000000000000000;
	{
	.reg .b32 %temp; 
	mov.b64 	{%temp, %r1051}, %fd62;
	}
	and.b32  	%r1052, %r1051, 2146435072;
	setp.ne.s32 	%p124, %r1052, 2146435072;
	@%p124 bra 	$L__BB0_142;
	setp.num.f32 	%p125, %f117, %f117;
	@%p125 bra 	$L__BB0_140;
	mov.f64 	%fd64, 0d4000000000000000;
	add.rn.f64 	%fd68, %fd55, %fd64;
	bra.uni 	$L__BB0_142;
$L__BB0_140:
	setp.neu.f64 	%p126, %fd12, 0d7FF0000000000000;
	@%p126 bra 	$L__BB0_142;
	setp.lt.s32 	%p128, %r992, 0;
	selp.b32 	%r1053, 0, 2146435072, %p128;
	or.b32  	%r1054, %r1053, -2147483648;
	selp.b32 	%r1055, %r1054, %r1053, %p4;
	selp.b32 	%r1056, %r1055, %r1053, %p122;
	mov.b32 	%r1057, 0;
	mov.b64 	%fd68, {%r1057, %r1056};
$L__BB0_142:
	setp.eq.f32 	%p129, %f117, 0f3F800000;
	mul.f64 	%fd65, %fd68, 0dBFE0000000000000;
	cvt.rn.f32.f64 	%f119, %fd65;
	selp.f32 	%f120, 0fBF000000, %f119, %p129;
	fma.rn.f32 	%f121, %f120, 0f3BBB989D, 0f3F000000;
	cvt.sat.f32.f32 	%f122, %f121;
	mov.f32 	%f123, 0f4B400001;
	mov.f32 	%f124, 0f437C0000;
	fma.rm.f32 	%f125, %f122, %f124, %f123;
	add.f32 	%f126, %f125, 0fCB40007F;
	neg.f32 	%f127, %f126;
	fma.rn.f32 	%f128, %f120, 0f3FB8AA3B, %f127;
	fma.rn.f32 	%f129, %f120, 0f32A57060, %f128;
	mov.b32 	%r1058, %f125;
	shl.b32 	%r1059, %r1058, 23;
	mov.b32 	%f130, %r1059;
	ex2.approx.ftz.f32 	%f131, %f129;
	mul.f32 	%f142, %f131, %f130;
	bra.uni 	$L__BB0_149;
$L__BB0_143:
	and.b32  	%r1030, %r992, 2146435072;
	setp.eq.s32 	%p106, %r1030, 1062207488;
	sub.f32 	%f88, %f15, %f16;
	cvt.f64.f32 	%fd32, %f88;
	{
	.reg .b32 %temp; 
	mov.b64 	{%temp, %r593}, %fd32;
	}
	abs.f64 	%fd17, %fd32;
	{ // callseq 1, 0
	.param .b64 param0;
	st.param.f64 	[param0], %fd17;
	.param .b64 retval0;
	call.uni (retval0), 
	__internal_accurate_pow, 
	(
	param0
	);
	ld.param.f64 	%fd33, [retval0];
	} // callseq 1
	setp.lt.s32 	%p107, %r593, 0;
	neg.f64 	%fd35, %fd33;
	selp.f64 	%fd36, %fd35, %fd33, %p106;
	selp.f64 	%fd37, %fd36, %fd33, %p107;
	setp.eq.f32 	%p108, %f88, 0f00000000;
	selp.b32 	%r1031, %r593, 0, %p106;
	or.b32  	%r1032, %r1031, 2146435072;
	selp.b32 	%r1033, %r1032, %r1031, %p98;
	mov.b32 	%r1034, 0;
	mov.b64 	%fd38, {%r1034, %r1033};
	selp.f64 	%fd69, %fd38, %fd37, %p108;
	add.f64 	%fd39, %fd32, 0d4000000000000000;
	{
	.reg .b32 %temp; 
	mov.b64 	{%temp, %r1035}, %fd39;
	}
	and.b32  	%r1036, %r1035, 2146435072;
	setp.ne.s32 	%p109, %r1036, 2146435072;
	@%p109 bra 	$L__BB0_148;
	setp.num.f32 	%p110, %f88, %f88;
	@%p110 bra 	$L__BB0_146;
	mov.f64 	%fd41, 0d4000000000000000;
	add.rn.f64 	%fd69, %fd32, %fd41;
	bra.uni 	$L__BB0_148;
$L__BB0_146:
	setp.neu.f64 	%p111, %fd17, 0d7FF0000000000000;
	@%p111 bra 	$L__BB0_148;
	setp.lt.s32 	%p113, %r992, 0;
	selp.b32 	%r1037, 0, 2146435072, %p113;
	or.b32  	%r1038, %r1037, -2147483648;
	selp.b32 	%r1039, %r1038, %r1037, %p4;
	selp.b32 	%r1040, %r1039, %r1037, %p107;
	mov.b32 	%r1041, 0;
	mov.b64 	%fd69, {%r1041, %r1040};
$L__BB0_148:
	{ // callseq 2, 0
	.param .b64 param0;
	st.param.f64 	[param0], %fd9;
	.param .b64 retval0;
	call.uni (retval0), 
	__internal_accurate_pow, 
	(
	param0
	);
	ld.param.f64 	%fd42, [retval0];
	} // callseq 2
	neg.f64 	%fd44, %fd42;
	selp.f64 	%fd45, %fd44, %fd42, %p3;
	sub.f32 	%f89, %f141, %f15;
	setp.eq.f32 	%p114, %f89, 0f00000000;
	selp.f64 	%fd46, %fd10, %fd45, %p114;
	setp.neu.f64 	%p115, %fd9, 0d7FF0000000000000;
	selp.f64 	%fd47, %fd46, %fd11, %p115;
	setp.nan.f32 	%p116, %f89, %f89;
	cvt.f64.f32 	%fd48, %f89;
	mov.f64 	%fd49, 0d4000000000000000;
	add.rn.f64 	%fd50, %fd48, %fd49;
	selp.f64 	%fd51, %fd50, %fd47, %p116;
	setp.eq.s32 	%p117, %r584, 2146435072;
	selp.f64 	%fd52, %fd51, %fd46, %p117;
	mul.f64 	%fd53, %fd52, 0dBFE0000000000000;
	cvt.rn.f32.f64 	%f90, %fd53;
	setp.eq.f32 	%p118, %f89, 0f3F800000;
	selp.f32 	%f91, 0fBF000000, %f90, %p118;
	fma.rn.f32 	%f92, %f91, 0f3BBB989D, 0f3F000000;
	cvt.sat.f32.f32 	%f93, %f92;
	mov.f32 	%f94, 0f4B400001;
	mov.f32 	%f95, 0f437C0000;
	fma.rm.f32 	%f96, %f93, %f95, %f94;
	sub.f32 	%f97, %f15, %f16;
	setp.eq.f32 	%p119, %f97, 0f3F800000;
	mul.f64 	%fd54, %fd69, 0dBFE0000000000000;
	cvt.rn.f32.f64 	%f98, %fd54;
	selp.f32 	%f99, 0fBF000000, %f98, %p119;
	fma.rn.f32 	%f100, %f99, 0f3BBB989D, 0f3F000000;
	cvt.sat.f32.f32 	%f101, %f100;
	fma.rm.f32 	%f102, %f101, %f95, %f94;
	add.f32 	%f103, %f102, 0fCB40007F;
	neg.f32 	%f104, %f103;
	fma.rn.f32 	%f105, %f99, 0f3FB8AA3B, %f104;
	fma.rn.f32 	%f106, %f99, 0f32A57060, %f105;
	mov.b32 	%r1042, %f102;
	shl.b32 	%r1043, %r1042, 23;
	mov.b32 	%f107, %r1043;
	ex2.approx.ftz.f32 	%f108, %f106;
	mul.f32 	%f109, %f108, %f107;
	add.f32 	%f110, %f96, 0fCB40007F;
	neg.f32 	%f111, %f110;
	fma.rn.f32 	%f112, %f91, 0f3FB8AA3B, %f111;
	fma.rn.f32 	%f113, %f91, 0f32A57060, %f112;
	ex2.approx.ftz.f32 	%f114, %f113;
	mov.b32 	%r1044, %f96;
	shl.b32 	%r1045, %r1044, 23;
	mov.b32 	%f115, %r1045;
	mul.f32 	%f116, %f114, %f115;
	mul.f32 	%f142, %f116, %f109;
$L__BB0_149:
	shr.u32 	%r1060, %r1090, 2;
	xor.b32  	%r1061, %r1060, %r1090;
	shl.b32 	%r1062, %r1088, 4;
	shl.b32 	%r1063, %r1061, 1;
	xor.b32  	%r1064, %r1063, %r1062;
	xor.b32  	%r1065, %r1064, %r1061;
	xor.b32  	%r1087, %r1065, %r1088;
	add.s32 	%r1383, %r1383, 724874;
	add.s32 	%r1066, %r1087, %r1383;
	cvt.rn.f32.u32 	%f132, %r1066;
	fma.rn.f32 	%f133, %f132, 0f2F800000, 0f2F000000;
	setp.geu.f32 	%p130, %f133, %f142;
	mov.u32 	%r1090, %r587;
	mov.u32 	%r1091, %r588;
	@%p130 bra 	$L__BB0_136;
	setp.leu.f32 	%p131, %f11, %f12;
	@%p131 bra 	$L__BB0_152;
	ld.global.f32 	%f136, [%rd13];
	fma.rn.f32 	%f143, %f16, %f136, %f12;
	bra.uni 	$L__BB0_153;
$L__BB0_152:
	ld.global.f32 	%f134, [%rd13];
	mul.f32 	%f135, %f16, %f134;
	sub.f32 	%f143, %f12, %f135;
$L__BB0_153:
	st.global.f32 	[%rd14], %f143;
$L__BB0_154:
	ret;

}
.func  (.param .b64 func_retval0) __internal_accurate_pow(
	.param .b64 __internal_accurate_pow_param_0
)
{
	.reg .pred 	%p<8>;
	.reg .b32 	%r<49>;
	.reg .b32 	%f<3>;
	.reg .b64 	%fd<109>;

	ld.param.f64 	%fd10, [__internal_accurate_pow_param_0];
	{
	.reg .b32 %temp; 
	mov.b64 	{%temp, %r46}, %fd10;
	}
	{
	.reg .b32 %temp; 
	mov.b64 	{%r45, %temp}, %fd10;
	}
	shr.u32 	%r47, %r46, 20;
	setp.gt.u32 	%p1, %r46, 1048575;
	@%p1 bra 	$L__BB1_2;
	mul.f64 	%fd11, %fd10, 0d4350000000000000;
	{
	.reg .b32 %temp; 
	mov.b64 	{%temp, %r46}, %fd11;
	}
	{
	.reg .b32 %temp; 
	mov.b64 	{%r45, %temp}, %fd11;
	}
	shr.u32 	%r16, %r46, 20;
	add.s32 	%r47, %r16, -54;
$L__BB1_2:
	add.s32 	%r48, %r47, -1023;
	and.b32  	%r17, %r46, -2146435073;
	or.b32  	%r18, %r17, 1072693248;
	mov.b64 	%fd107, {%r45, %r18};
	setp.lt.u32 	%p2, %r18, 1073127583;
	@%p2 bra 	$L__BB1_4;
	{
	.reg .b32 %temp; 
	mov.b64 	{%r19, %temp}, %fd107;
	}
	{
	.reg .b32 %temp; 
	mov.b64 	{%temp, %r20}, %fd107;
	}
	add.s32 	%r21, %r20, -1048576;
	mov.b64 	%fd107, {%r19, %r21};
	add.s32 	%r48, %r47, -1022;
$L__BB1_4:
	add.f64 	%fd12, %fd107, 0dBFF0000000000000;
	add.f64 	%fd13, %fd107, 0d3FF0000000000000;
	rcp.approx.ftz.f64 	%fd14, %fd13;
	neg.f64 	%fd15, %fd13;
	fma.rn.f64 	%fd16, %fd15, %fd14, 0d3FF0000000000000;
	fma.rn.f64 	%fd17, %fd16, %fd16, %fd16;
	fma.rn.f64 	%fd18, %fd17, %fd14, %fd14;
	mul.f64 	%fd19, %fd12, %fd18;
	fma.rn.f64 	%fd20, %fd12, %fd18, %fd19;
	mul.f64 	%fd21, %fd20, %fd20;
	fma.rn.f64 	%fd22, %fd21, 0d3EB0F5FF7D2CAFE2, 0d3ED0F5D241AD3B5A;
	fma.rn.f64 	%fd23, %fd22, %fd21, 0d3EF3B20A75488A3F;
	fma.rn.f64 	%fd24, %fd23, %fd21, 0d3F1745CDE4FAECD5;
	fma.rn.f64 	%fd25, %fd24, %fd21, 0d3F3C71C7258A578B;
	fma.rn.f64 	%fd26, %fd25, %fd21, 0d3F6249249242B910;
	fma.rn.f64 	%fd27, %fd26, %fd21, 0d3F89999999999DFB;
	sub.f64 	%fd28, %fd12, %fd20;
	add.f64 	%fd29, %fd28, %fd28;
	neg.f64 	%fd30, %fd20;
	fma.rn.f64 	%fd31, %fd30, %fd12, %fd29;
	mul.f64 	%fd32, %fd18, %fd31;
	fma.rn.f64 	%fd33, %fd21, %fd27, 0d3FB5555555555555;
	mov.f64 	%fd34, 0d3FB5555555555555;
	sub.f64 	%fd35, %fd34, %fd33;
	fma.rn.f64 	%fd36, %fd21, %fd27, %fd35;
	add.f64 	%fd37, %fd36, 0dBC46A4CB00B9E7B0;
	add.f64 	%fd38, %fd33, %fd37;
	sub.f64 	%fd39, %fd33, %fd38;
	add.f64 	%fd40, %fd37, %fd39;
	mul.rn.f64 	%fd41, %fd20, %fd20;
	neg.f64 	%fd42, %fd41;
	fma.rn.f64 	%fd43, %fd20, %fd20, %fd42;
	{
	.reg .b32 %temp; 
	mov.b64 	{%r22, %temp}, %fd32;
	}
	{
	.reg .b32 %temp; 
	mov.b64 	{%temp, %r23}, %fd32;
	}
	add.s32 	%r24, %r23, 1048576;
	mov.b64 	%fd44, {%r22, %r24};
	fma.rn.f64 	%fd45, %fd20, %fd44, %fd43;
	mul.rn.f64 	%fd46, %fd41, %fd20;
	neg.f64 	%fd47, %fd46;
	fma.rn.f64 	%fd48, %fd41, %fd20, %fd47;
	fma.rn.f64 	%fd49, %fd41, %fd32, %fd48;
	fma.rn.f64 	%fd50, %fd45, %fd20, %fd49;
	mul.rn.f64 	%fd51, %fd38, %fd46;
	neg.f64 	%fd52, %fd51;
	fma.rn.f64 	%fd53, %fd38, %fd46, %fd52;
	fma.rn.f64 	%fd54, %fd38, %fd50, %fd53;
	fma.rn.f64 	%fd55, %fd40, %fd46, %fd54;
	add.f64 	%fd56, %fd51, %fd55;
	sub.f64 	%fd57, %fd51, %fd56;
	add.f64 	%fd58, %fd55, %fd57;
	add.f64 	%fd59, %fd20, %fd56;
	sub.f64 	%fd60, %fd20, %fd59;
	add.f64 	%fd61, %fd56, %fd60;
	add.f64 	%fd62, %fd58, %fd61;
	add.f64 	%fd63, %fd32, %fd62;
	add.f64 	%fd64, %fd59, %fd63;
	sub.f64 	%fd65, %fd59, %fd64;
	add.f64 	%fd66, %fd63, %fd65;
	xor.b32  	%r25, %r48, -2147483648;
	mov.b32 	%r26, 1127219200;
	mov.b64 	%fd67, {%r25, %r26};
	mov.b32 	%r27, -2147483648;
	mov.b64 	%fd68, {%r27, %r26};
	sub.f64 	%fd69, %fd67, %fd68;
	fma.rn.f64 	%fd70, %fd69, 0d3FE62E42FEFA39EF, %fd64;
	fma.rn.f64 	%fd71, %fd69, 0dBFE62E42FEFA39EF, %fd70;
	sub.f64 	%fd72, %fd71, %fd64;
	sub.f64 	%fd73, %fd66, %fd72;
	fma.rn.f64 	%fd74, %fd69, 0d3C7ABC9E3B39803F, %fd73;
	add.f64 	%fd75, %fd70, %fd74;
	sub.f64 	%fd76, %fd70, %fd75;
	add.f64 	%fd77, %fd74, %fd76;
	mov.f64 	%fd78, 0d4000000000000000;
	{
	.reg .b32 %temp; 
	mov.b64 	{%temp, %r28}, %fd78;
	}
	{
	.reg .b32 %temp; 
	mov.b64 	{%r29, %temp}, %fd78;
	}
	shl.b32 	%r30, %r28, 1;
	setp.gt.u32 	%p3, %r30, -33554433;
	and.b32  	%r31, %r28, -15728641;
	selp.b32 	%r32, %r31, %r28, %p3;
	mov.b64 	%fd79, {%r29, %r32};
	mul.rn.f64 	%fd80, %fd75, %fd79;
	neg.f64 	%fd81, %fd80;
	fma.rn.f64 	%fd82, %fd75, %fd79, %fd81;
	fma.rn.f64 	%fd83, %fd77, %fd79, %fd82;
	add.f64 	%fd4, %fd80, %fd83;
	sub.f64 	%fd84, %fd80, %fd4;
	add.f64 	%fd5, %fd83, %fd84;
	fma.rn.f64 	%fd85, %fd4, 0d3FF71547652B82FE, 0d4338000000000000;
	{
	.reg .b32 %temp; 
	mov.b64 	{%r13, %temp}, %fd85;
	}
	mov.f64 	%fd86, 0dC338000000000000;
	add.rn.f64 	%fd87, %fd85, %fd86;
	fma.rn.f64 	%fd88, %fd87, 0dBFE62E42FEFA39EF, %fd4;
	fma.rn.f64 	%fd89, %fd87, 0dBC7ABC9E3B39803F, %fd88;
	fma.rn.f64 	%fd90, %fd89, 0d3E5ADE1569CE2BDF, 0d3E928AF3FCA213EA;
	fma.rn.f64 	%fd91, %fd90, %fd89, 0d3EC71DEE62401315;
	fma.rn.f64 	%fd92, %fd91, %fd89, 0d3EFA01997C89EB71;
	fma.rn.f64 	%fd93, %fd92, %fd89, 0d3F2A01A014761F65;
	fma.rn.f64 	%fd94, %fd93, %fd89, 0d3F56C16C1852B7AF;
	fma.rn.f64 	%fd95, %fd94, %fd89, 0d3F81111111122322;
	fma.rn.f64 	%fd96, %fd95, %fd89, 0d3FA55555555502A1;
	fma.rn.f64 	%fd97, %fd96, %fd89, 0d3FC5555555555511;
	fma.rn.f64 	%fd98, %fd97, %fd89, 0d3FE000000000000B;
	fma.rn.f64 	%fd99, %fd98, %fd89, 0d3FF0000000000000;
	fma.rn.f64 	%fd100, %fd99, %fd89, 0d3FF0000000000000;
	{
	.reg .b32 %temp; 
	mov.b64 	{%r14, %temp}, %fd100;
	}
	{
	.reg .b32 %temp; 
	mov.b64 	{%temp, %r15}, %fd100;
	}
	shl.b32 	%r33, %r13, 20;
	add.s32 	%r34, %r33, %r15;
	mov.b64 	%fd108, {%r14, %r34};
	{
	.reg .b32 %temp; 
	mov.b64 	{%temp, %r35}, %fd4;
	}
	mov.b32 	%f2, %r35;
	abs.f32 	%f1, %f2;
	setp.lt.f32 	%p4, %f1, 0f4086232B;
	@%p4 bra 	$L__BB1_7;
	setp.lt.f64 	%p5, %fd4, 0d0000000000000000;
	add.f64 	%fd101, %fd4, 0d7FF0000000000000;
	selp.f64 	%fd108, 0d0000000000000000, %fd101, %p5;
	setp.geu.f32 	%p6, %f1, 0f40874800;
	@%p6 bra 	$L__BB1_7;
	shr.u32 	%r36, %r13, 31;
	add.s32 	%r37, %r13, %r36;
	shr.s32 	%r38, %r37, 1;
	shl.b32 	%r39, %r38, 20;
	add.s32 	%r40, %r15, %r39;
	mov.b64 	%fd102, {%r14, %r40};
	sub.s32 	%r41, %r13, %r38;
	shl.b32 	%r42, %r41, 20;
	add.s32 	%r43, %r42, 1072693248;
	mov.b32 	%r44, 0;
	mov.b64 	%fd103, {%r44, %r43};
	mul.f64 	%fd108, %fd103, %fd102;
$L__BB1_7:
	abs.f64 	%fd104, %fd108;
	setp.eq.f64 	%p7, %fd104, 0d7FF0000000000000;
	fma.rn.f64 	%fd105, %fd108, %fd5, %fd108;
	selp.f64 	%fd106, %fd108, %fd105, %p7;
	st.param.f64 	[func_retval0], %fd106;
	ret;

}


// ===== COMPILED SASS (sm_100) =====

	.target	sm_100

	.elftype	@"ET_EXEC"


//--------------------- .note.nv.tkinfo           --------------------------
	.section	.note.nv.tkinfo,"",@"SHT_NOTE"
	.sectionflags	@"SHF_NOTE_NV_TKINFO"
	.tkinfo
        /*0018*/ 	.word	0x00000002
        /*0030*/ 	.string	""
        /*0030*/ 	.string	"ptxas"
        /*0030*/ 	.string	"Cuda compilation tools, release 13.0, V13.0.88"
        /*0030*/ 	.string	"Build cuda_13.0.r13.0/compiler.36424714_0"
        /*0030*/ 	.string	"-arch sm_100 -m 64 "



//--------------------- .note.nv.cuinfo           --------------------------
	.section	.note.nv.cuinfo,"",@"SHT_NOTE"
	.sectionflags	@"SHF_NOTE_NV_CUINFO"
        /*0018*/ 	.short	0x0002
        /*001a*/ 	.short	0x0064
        /*001c*/ 	.short	0x0082
	.zero		2


//--------------------- .nv.info                  --------------------------
	.section	.nv.info,"",@"SHT_CUDA_INFO"
	.align	4


	//----- nvinfo : EIATTR_REGCOUNT
	.align		4
        /*0000*/ 	.byte	0x04, 0x2f
        /*0002*/ 	.short	(.L_13 - .L_12)
	.align		4
.L_12:
        /*0004*/ 	.word	index@(rtruncnorm_kernel)
        /*0008*/ 	.word	0x00000030


	//----- nvinfo : EIATTR_FRAME_SIZE
	.align		4
.L_13:
        /*000c*/ 	.byte	0x04, 0x11
        /*000e*/ 	.short	(.L_15 - .L_14)
	.align		4
.L_14:
        /*0010*/ 	.word	index@($rtruncnorm_kernel$__internal_accurate_pow)
        /*0014*/ 	.word	0x00000030


	//----- nvinfo : EIATTR_FRAME_SIZE
	.align		4
.L_15:
        /*0018*/ 	.byte	0x04, 0x11
        /*001a*/ 	.short	(.L_17 - .L_16)
	.align		4
.L_16:
        /*001c*/ 	.word	index@($__internal_1_$__cuda_sm3x_div_rn_noftz_f32_slowpath)
        /*0020*/ 	.word	0x00000030


	//----- nvinfo : EIATTR_FRAME_SIZE
	.align		4
.L_17:
        /*0024*/ 	.byte	0x04, 0x11
        /*0026*/ 	.short	(.L_19 - .L_18)
	.align		4
.L_18:
        /*0028*/ 	.word	index@($__internal_0_$__cuda_sm20_sqrt_rn_f32_slowpath)
        /*002c*/ 	.word	0x00000030


	//----- nvinfo : EIATTR_FRAME_SIZE
	.align		4
.L_19:
        /*0030*/ 	.byte	0x04, 0x11
        /*0032*/ 	.short	(.L_21 - .L_20)
	.align		4
.L_20:
        /*0034*/ 	.word	index@(rtruncnorm_kernel)
        /*0038*/ 	.word	0x00000030


	//----- nvinfo : EIATTR_MIN_STACK_SIZE
	.align		4
.L_21:
        /*003c*/ 	.byte	0x04, 0x12
        /*003e*/ 	.short	(.L_23 - .L_22)
	.align		4
.L_22:
        /*0040*/ 	.word	index@(rtruncnorm_kernel)
        /*0044*/ 	.word	0x00000030
.L_23:


//--------------------- .nv.compat                --------------------------
	.section	.nv.compat,"",@"SHT_CUDA_COMPAT_INFO"
	.align	4
        /*0000*/ 	.byte	0x02, 0x09, 0x00, 0x00, 0x02, 0x02, 0x01, 0x00, 0x02, 0x05, 0x05, 0x00, 0x03, 0x07, 0x01, 0x01
        /*0010*/ 	.byte	0x02, 0x03, 0x00, 0x00, 0x02, 0x06, 0x01, 0x00, 0x04, 0x0b, 0x08, 0x00, 0x01, 0x00, 0x00, 0x00
        /*0020*/ 	.byte	0x00, 0x00, 0x00, 0x00


//--------------------- .nv.info.rtruncnorm_kernel --------------------------
	.section	.nv.info.rtruncnorm_kernel,"",@"SHT_CUDA_INFO"
	.sectionflags	@""
	.align	4


	//----- nvinfo : EIATTR_CUDA_API_VERSION
	.align		4
        /*0000*/ 	.byte	0x04, 0x37
        /*0002*/ 	.short	(.L_25 - .L_24)
.L_24:
        /*0004*/ 	.word	0x00000082


	//----- nvinfo : EIATTR_KPARAM_INFO
	.align		4
.L_25:
        /*0008*/ 	.byte	0x04, 0x17
        /*000a*/ 	.short	(.L_27 - .L_26)
.L_26:
        /*000c*/ 	.word	0x00000000
        /*0010*/ 	.short	0x000a
        /*0012*/ 	.short	0x0040
        /*0014*/ 	.byte	0x00, 0xf0, 0x11, 0x00


	//----- nvinfo : EIATTR_KPARAM_INFO
	.align		4
.L_27:
        /*0018*/ 	.byte	0x04, 0x17
        /*001a*/ 	.short	(.L_29 - .L_28)
.L_28:
        /*001c*/ 	.word	0x00000000
        /*0020*/ 	.short	0x0009
        /*0022*/ 	.short	0x003c
        /*0024*/ 	.byte	0x00, 0xf0, 0x11, 0x00


	//----- nvinfo : EIATTR_KPARAM_INFO
	.align		4
.L_29:
        /*0028*/ 	.byte	0x04, 0x17
        /*002a*/ 	.short	(.L_31 - .L_30)
.L_30:
        /*002c*/ 	.word	0x00000000
        /*0030*/ 	.short	0x0008
        /*0032*/ 	.short	0x0038
        /*0034*/ 	.byte	0x00, 0xf0, 0x11, 0x00


	//----- nvinfo : EIATTR_KPARAM_INFO
	.align		4
.L_31:
        /*0038*/ 	.byte	0x04, 0x17
        /*003a*/ 	.short	(.L_33 - .L_32)
.L_32:
        /*003c*/ 	.word	0x00000000
        /*0040*/ 	.short	0x0007
        /*0042*/ 	.short	0x0034
        /*0044*/ 	.byte	0x00, 0xf0, 0x11, 0x00


	//----- nvinfo : EIATTR_KPARAM_INFO
	.align		4
.L_33:
        /*0048*/ 	.byte	0x04, 0x17
        /*004a*/ 	.short	(.L_35 - .L_34)
.L_34:
        /*004c*/ 	.word	0x00000000
        /*0050*/ 	.short	0x0006
        /*0052*/ 	.short	0x0030
        /*0054*/ 	.byte	0x00, 0xf0, 0x11, 0x00


	//----- nvinfo : EIATTR_KPARAM_INFO
	.align		4
.L_35:
        /*0058*/ 	.byte	0x04, 0x17
        /*005a*/ 	.short	(.L_37 - .L_36)
.L_36:
        /*005c*/ 	.word	0x00000000
        /*0060*/ 	.short	0x0005
        /*0062*/ 	.short	0x0028
        /*0064*/ 	.byte	0x00, 0xf5, 0x21, 0x00


	//----- nvinfo : EIATTR_KPARAM_INFO
	.align		4
.L_37:
        /*0068*/ 	.byte	0x04, 0x17
        /*006a*/ 	.short	(.L_39 - .L_38)
.L_38:
        /*006c*/ 	.word	0x00000000
        /*0070*/ 	.short	0x0004
        /*0072*/ 	.short	0x0020
        /*0074*/ 	.byte	0x00, 0xf5, 0x21, 0x00


	//----- nvinfo : EIATTR_KPARAM_INFO
	.align		4
.L_39:
        /*0078*/ 	.byte	0x04, 0x17
        /*007a*/ 	.short	(.L_41 - .L_40)
.L_40:
        /*007c*/ 	.word	0x00000000
        /*0080*/ 	.short	0x0003
        /*0082*/ 	.short	0x0018
        /*0084*/ 	.byte	0x00, 0xf5, 0x21, 0x00


	//----- nvinfo : EIATTR_KPARAM_INFO
	.align		4
.L_41:
        /*0088*/ 	.byte	0x04, 0x17
        /*008a*/ 	.short	(.L_43 - .L_42)
.L_42:
        /*008c*/ 	.word	0x00000000
        /*0090*/ 	.short	0x0002
        /*0092*/ 	.short	0x0010
        /*0094*/ 	.byte	0x00, 0xf5, 0x21, 0x00


	//----- nvinfo : EIATTR_KPARAM_INFO
	.align		4
.L_43:
        /*0098*/ 	.byte	0x04, 0x17
        /*009a*/ 	.short	(.L_45 - .L_44)
.L_44:
        /*009c*/ 	.word	0x00000000
        /*00a0*/ 	.short	0x0001
        /*00a2*/ 	.short	0x0008
        /*00a4*/ 	.byte	0x00, 0xf0, 0x11, 0x00


	//----- nvinfo : EIATTR_KPARAM_INFO
	.align		4
.L_45:
        /*00a8*/ 	.byte	0x04, 0x17
        /*00aa*/ 	.short	(.L_47 - .L_46)
.L_46:
        /*00ac*/ 	.word	0x00000000
        /*00b0*/ 	.short	0x0000
        /*00b2*/ 	.short	0x0000
        /*00b4*/ 	.byte	0x00, 0xf5, 0x21, 0x00


	//----- nvinfo : EIATTR_SPARSE_MMA_MASK
	.align		4
.L_47:
        /*00b8*/ 	.byte	0x03, 0x50
        /*00ba*/ 	.short	0x0000


	//----- nvinfo : EIATTR_MAXREG_COUNT
	.align		4
        /*00bc*/ 	.byte	0x03, 0x1b
        /*00be*/ 	.short	0x00ff


	//----- nvinfo : EIATTR_MERCURY_ISA_VERSION
	.align		4
        /*00c0*/ 	.byte	0x03, 0x5f
        /*00c2*/ 	.short	0x0101


	//----- nvinfo : EIATTR_VRC_CTA_INIT_COUNT
	.align		4
        /*00c4*/ 	.byte	0x02, 0x4a
	.zero		1
	.zero		1


	//----- nvinfo : EIATTR_EXIT_INSTR_OFFSETS
	.align		4
        /*00c8*/ 	.byte	0x04, 0x1c
        /*00ca*/ 	.short	(.L_49 - .L_48)


	//   ....[0]....
.L_48:
        /*00cc*/ 	.word	0x00000110


	//   ....[1]....
        /*00d0*/ 	.word	0x00002f00


	//   ....[2]....
        /*00d4*/ 	.word	0x00003f10


	//----- nvinfo : EIATTR_CRS_STACK_SIZE
	.align		4
.L_49:
        /*00d8*/ 	.byte	0x04, 0x1e
        /*00da*/ 	.short	(.L_51 - .L_50)
.L_50:
        /*00dc*/ 	.word	0x00000000


	//----- nvinfo : EIATTR_CBANK_PARAM_SIZE
	.align		4
.L_51:
        /*00e0*/ 	.byte	0x03, 0x19
        /*00e2*/ 	.short	0x0044


	//----- nvinfo : EIATTR_PARAM_CBANK
	.align		4
        /*00e4*/ 	.byte	0x04, 0x0a
        /*00e6*/ 	.short	(.L_53 - .L_52)
	.align		4
.L_52:
        /*00e8*/ 	.word	index@(.nv.constant0.rtruncnorm_kernel)
        /*00ec*/ 	.short	0x0380
        /*00ee*/ 	.short	0x0044


	//----- nvinfo : EIATTR_SW_WAR
	.align		4
.L_53:
        /*00f0*/ 	.byte	0x04, 0x36
        /*00f2*/ 	.short	(.L_55 - .L_54)
.L_54:
        /*00f4*/ 	.word	0x00000008
.L_55:


//--------------------- .nv.callgraph             --------------------------
	.section	.nv.callgraph,"",@"SHT_CUDA_CALLGRAPH"
	.align	4
	.sectionentsize	8
	.align		4
        /*0000*/ 	.word	0x00000000
	.align		4
        /*0004*/ 	.word	0xffffffff
	.align		4
        /*0008*/ 	.word	0x00000000
	.align		4
        /*000c*/ 	.word	0xfffffffe
	.align		4
        /*0010*/ 	.word	0x00000000
	.align		4
        /*0014*/ 	.word	0xfffffffd
	.align		4
        /*0018*/ 	.word	0x00000000
	.align		4
        /*001c*/ 	.word	0xfffffffc


//--------------------- .nv.constant4             --------------------------
	.section	.nv.constant4,"a",@progbits
	.align	8
	.align		8
.nv.constant4:
        /*0000*/ 	.dword	precalc_xorwow_matrix
	.align		8
        /*0008*/ 	.dword	precalc_xorwow_offset_matrix
	.align		8
        /*0010*/ 	.dword	mrg32k3aM1
	.align		8
        /*0018*/ 	.dword	mrg32k3aM2
	.align		8
        /*0020*/ 	.dword	mrg32k3aM1SubSeq
	.align		8
        /*0028*/ 	.dword	mrg32k3aM2SubSeq
	.align		8
        /*0030*/ 	.dword	mrg32k3aM1Seq
	.align		8
        /*0038*/ 	.dword	mrg32k3aM2Seq


//--------------------- .nv.constant3             --------------------------
	.section	.nv.constant3,"a",@progbits
	.align	8
.nv.constant3:
	.type		__cr_lgamma_table,@object
	.size		__cr_lgamma_table,(seed_a - __cr_lgamma_table)
__cr_lgamma_table:
        /*0000*/ 	.byte	0x00, 0x00, 0x00, 0x00, 0x00, 0x00, 0x00, 0x00, 0x00, 0x00, 0x00, 0x00, 0x00, 0x00, 0x00, 0x00
        /*0010*/ 	.byte	0xef, 0x39, 0xfa, 0xfe, 0x42, 0x2e, 0xe6, 0x3f, 0x02, 0x20, 0x2a, 0xfa, 0x0b, 0xab, 0xfc, 0x3f
        /*0020*/ 	.byte	0xf9, 0x2c, 0x92, 0x7c, 0xa7, 0x6c, 0x09, 0x40, 0xc9, 0x79, 0x44, 0x3c, 0x64, 0x26, 0x13, 0x40
        /*0030*/ 	.byte	0xca, 0x01, 0xcf, 0x3a, 0x27, 0x51, 0x1a, 0x40, 0x30, 0xcc, 0x2d, 0xf3, 0xe1, 0x0c, 0x21, 0x40
        /*0040*/ 	.byte	0x0d, 0xb7, 0xfc, 0x82, 0x8e, 0x35, 0x25, 0x40
	.type		seed_a,@object
	.size		seed_a,(seed_b - seed_a)
seed_a:
        /*0048*/ 	.byte	0xd2, 0x04, 0x00, 0x00
	.type		seed_b,@object
	.size		seed_b,(seed_c - seed_b)
seed_b:
        /*004c*/ 	.byte	0x8f, 0x05, 0x00, 0x00
	.type		seed_c,@object
	.size		seed_c,(.L_11 - seed_c)
seed_c:
        /*0050*/ 	.byte	0x32, 0x07, 0x00, 0x00
.L_11:


//--------------------- .text.rtruncnorm_kernel   --------------------------
	.section	.text.rtruncnorm_kernel,"ax",@progbits
	.align	128
        .global         rtruncnorm_kernel
        .type           rtruncnorm_kernel,@function
        .size           rtruncnorm_kernel,(.L_x_55 - rtruncnorm_kernel)
        .other          rtruncnorm_kernel,@"STO_CUDA_ENTRY STV_DEFAULT"
rtruncnorm_kernel:
.text.rtruncnorm_kernel:
[----:B------:R-:W0:Y:S01]  /*0000*/  LDC R1, c[0x0][0x37c] ;  /* 0x0000df00ff017b82 */ /* 0x000e220000000800 */
[----:B------:R-:W1:Y:S07]  /*0010*/  S2R R3, SR_TID.Z ;  /* 0x0000000000037919 */ /* 0x000e6e0000002300 */
[----:B------:R-:W-:Y:S01]  /*0020*/  S2UR UR4, SR_CTAID.X ;  /* 0x00000000000479c3 */ /* 0x000fe20000002500 */
[----:B------:R-:W2:Y:S01]  /*0030*/  LDCU UR6, c[0x0][0x370] ;  /* 0x00006e00ff0677ac */ /* 0x000ea20008000800 */
[----:B0-----:R-:W-:Y:S01]  /*0040*/  VIADD R1, R1, 0xffffffd0 ;  /* 0xffffffd001017836 */ /* 0x001fe20000000000 */
[----:B------:R-:W0:Y:S01]  /*0050*/  S2R R5, SR_TID.Y ;  /* 0x0000000000057919 */ /* 0x000e220000002200 */
[----:B------:R-:W3:Y:S01]  /*0060*/  LDCU UR7, c[0x0][0x360] ;  /* 0x00006c00ff0777ac */ /* 0x000ee20008000800 */
[----:B------:R-:W3:Y:S03]  /*0070*/  S2R R7, SR_TID.X ;  /* 0x0000000000077919 */ /* 0x000ee60000002100 */
[----:B------:R-:W2:Y:S01]  /*0080*/  S2UR UR5, SR_CTAID.Y ;  /* 0x00000000000579c3 */ /* 0x000ea20000002600 */
[----:B------:R-:W0:Y:S07]  /*0090*/  LDCU UR8, c[0x0][0x364] ;  /* 0x00006c80ff0877ac */ /* 0x000e2e0008000800 */
[----:B------:R-:W1:Y:S01]  /*00a0*/  LDC R0, c[0x0][0x368] ;  /* 0x0000da00ff007b82 */ /* 0x000e620000000800 */
[----:B--2---:R-:W-:Y:S01]  /*00b0*/  UIMAD UR4, UR5, UR6, UR4 ;  /* 0x00000006050472a4 */ /* 0x004fe2000f8e0204 */
[----:B------:R-:W2:Y:S05]  /*00c0*/  LDCU UR5, c[0x0][0x388] ;  /* 0x00007100ff0577ac */ /* 0x000eaa0008000800 */
[----:B-1----:R-:W-:-:S04]  /*00d0*/  IMAD R0, R0, UR4, R3 ;  /* 0x0000000400007c24 */ /* 0x002fc8000f8e0203 */
[----:B0-----:R-:W-:-:S04]  /*00e0*/  IMAD R0, R0, UR8, R5 ;  /* 0x0000000800007c24 */ /* 0x001fc8000f8e0205 */
[----:B---3--:R-:W-:-:S05]  /*00f0*/  IMAD R12, R0, UR7, R7 ;  /* 0x00000007000c7c24 */ /* 0x008fca000f8e0207 */
[----:B--2---:R-:W-:-:S13]  /*0100*/  ISETP.GE.AND P0, PT, R12, UR5, PT ;  /* 0x000000050c007c0c */ /* 0x004fda000bf06270 */
[----:B------:R-:W-:Y:S05]  /*0110*/  @P0 EXIT ;  /* 0x000000000000094d */ /* 0x000fea0003800000 */
[----:B------:R-:W0:Y:S01]  /*0120*/  LDC.64 R2, c[0x3][0x48] ;  /* 0x00c01200ff027b82 */ /* 0x000e220000000a00 */
[----:B------:R-:W-:Y:S01]  /*0130*/  IMAD.MOV.U32 R4, RZ, RZ, -0x266e14b1 ;  /* 0xd991eb4fff047424 */ /* 0x000fe200078e00ff */
[----:B------:R-:W1:Y:S01]  /*0140*/  LDCU UR7, c[0x3][0x50] ;  /* 0x00c00a00ff0777ac */ /* 0x000e620008000800 */
[----:B------:R-:W2:Y:S01]  /*0150*/  LDCU.64 UR8, c[0x0][0x358] ;  /* 0x00006b00ff0877ac */ /* 0x000ea20008000a00 */
[----:B-1----:R-:W-:Y:S01]  /*0160*/  UISETP.NE.AND UP0, UPT, UR7, URZ, UPT ;  /* 0x000000ff0700728c */ /* 0x002fe2000bf05270 */
[----:B0-----:R-:W-:-:S05]  /*0170*/  IMAD R0, R12, R3, R2 ;  /* 0x000000030c007224 */ /* 0x001fca00078e0202 */
[C---:B------:R-:W-:Y:S02]  /*0180*/  LOP3.LUT R2, R0.reuse, 0xaad26b49, RZ, 0x3c, !PT ;  /* 0xaad26b4900027812 */ /* 0x040fe400078e3cff */
[----:B------:R-:W-:-:S03]  /*0190*/  ISETP.GT.AND P0, PT, R0, -0x1, PT ;  /* 0xffffffff0000780c */ /* 0x000fc60003f04270 */
[----:B------:R-:W-:Y:S01]  /*01a0*/  IMAD R3, R2, 0x4182bed5, RZ ;  /* 0x4182bed502037824 */ /* 0x000fe200078e02ff */
[----:B------:R-:W-:-:S03]  /*01b0*/  SEL R2, R4, 0x8bf16996, P0 ;  /* 0x8bf1699604027807 */ /* 0x000fc60000000000 */
[C---:B------:R-:W-:Y:S01]  /*01c0*/  VIADD R7, R3.reuse, 0x75bcd15 ;  /* 0x075bcd1503077836 */ /* 0x040fe20000000000 */
[C---:B------:R-:W-:Y:S01]  /*01d0*/  IADD3 R6, PT, PT, R2.reuse, 0x64f0c9, R3 ;  /* 0x0064f0c902067810 */ /* 0x040fe20007ffe003 */
[C---:B------:R-:W-:Y:S01]  /*01e0*/  VIADD R5, R2.reuse, 0x1f123bb5 ;  /* 0x1f123bb502057836 */ /* 0x040fe20000000000 */
[C---:B------:R-:W-:Y:S01]  /*01f0*/  LOP3.LUT R4, R3.reuse, 0x159a55e5, RZ, 0x3c, !PT ;  /* 0x159a55e503047812 */ /* 0x040fe200078e3cff */
[----:B------:R-:W-:Y:S01]  /*0200*/  VIADD R3, R3, 0x583f19 ;  /* 0x00583f1903037836 */ /* 0x000fe20000000000 */
[----:B------:R-:W-:Y:S01]  /*0210*/  LOP3.LUT R2, R2, 0x5491333, RZ, 0x3c, !PT ;  /* 0x0549133302027812 */ /* 0x000fe200078e3cff */
[----:B------:R0:W-:Y:S04]  /*0220*/  STL.64 [R1], R6 ;  /* 0x0000000601007387 */ /* 0x0001e80000100a00 */
[----:B------:R0:W-:Y:S04]  /*0230*/  STL.64 [R1+0x8], R4 ;  /* 0x0000080401007387 */ /* 0x0001e80000100a00 */
[----:B------:R0:W-:Y:S01]  /*0240*/  STL.64 [R1+0x10], R2 ;  /* 0x0000100201007387 */ /* 0x0001e20000100a00 */
[----:B--2---:R-:W-:Y:S05]  /*0250*/  BRA.U !UP0, `(.L_x_0) ;  /* 0x0000002508407547 */ /* 0x004fea000b800000 */
[----:B------:R-:W-:Y:S01]  /*0260*/  IMAD.MOV.U32 R0, RZ, RZ, RZ ;  /* 0x000000ffff007224 */ /* 0x000fe200078e00ff */
[----:B------:R-:W1:Y:S01]  /*0270*/  LDCU UR6, c[0x3][0x50] ;  /* 0x00c00a00ff0677ac */ /* 0x000e620008000800 */
[----:B------:R-:W-:-:S12]  /*0280*/  USHF.R.S32.HI UR7, URZ, 0x1f, UR7 ;  /* 0x0000001fff077899 */ /* 0x000fd80008011407 */
.L_x_8:
[----:B-1----:R-:W-:-:S04]  /*0290*/  ULOP3.LUT UR10, UR6, 0x3, URZ, 0xc0, !UPT ;  /* 0x00000003060a7892 */ /* 0x002fc8000f8ec0ff */
[----:B------:R-:W-:-:S04]  /*02a0*/  UISETP.NE.U32.AND UP0, UPT, UR10, URZ, UPT ;  /* 0x000000ff0a00728c */ /* 0x000fc8000bf05070 */
[----:B------:R-:W-:-:S09]  /*02b0*/  UISETP.NE.AND.EX UP0, UPT, URZ, URZ, UPT, UP0 ;  /* 0x000000ffff00728c */ /* 0x000fd2000bf05300 */
[----:B--23--:R-:W-:Y:S05]  /*02c0*/  BRA.U !UP0, `(.L_x_1) ;  /* 0x0000002508047547 */ /* 0x00cfea000b800000 */
[----:B------:R-:W1:Y:S01]  /*02d0*/  LDC.64 R8, c[0x4][RZ] ;  /* 0x01000000ff087b82 */ /* 0x000e620000000a00 */
[----:B------:R-:W-:Y:S01]  /*02e0*/  IMAD.MOV.U32 R14, RZ, RZ, RZ ;  /* 0x000000ffff0e7224 */ /* 0x000fe200078e00ff */
[----:B0-----:R-:W-:Y:S02]  /*02f0*/  CS2R R2, SRZ ;  /* 0x0000000000027805 */ /* 0x001fe4000001ff00 */
[----:B------:R-:W-:Y:S01]  /*0300*/  CS2R R4, SRZ ;  /* 0x0000000000047805 */ /* 0x000fe2000001ff00 */
[----:B------:R-:W-:Y:S02]  /*0310*/  IMAD.MOV.U32 R7, RZ, RZ, RZ ;  /* 0x000000ffff077224 */ /* 0x000fe400078e00ff */
[----:B-1----:R-:W-:-:S07]  /*0320*/  IMAD.WIDE.U32 R8, R0, 0xc80, R8 ;  /* 0x00000c8000087825 */ /* 0x002fce00078e0008 */
.L_x_3:
[----:B------:R-:W-:-:S06]  /*0330*/  IMAD R13, R14, 0x4, R1 ;  /* 0x000000040e0d7824 */ /* 0x000fcc00078e0201 */
[----:B------:R-:W5:Y:S01]  /*0340*/  LDL R13, [R13+0x4] ;  /* 0x000004000d0d7983 */ /* 0x000f620000100800 */
[----:B------:R-:W-:Y:S01]  /*0350*/  IMAD.SHL.U32 R15, R14, 0x20, RZ ;  /* 0x000000200e0f7824 */ /* 0x000fe200078e00ff */
[----:B------:R-:W-:-:S06]  /*0360*/  UMOV UR4, URZ ;  /* 0x000000ff00047c82 */ /* 0x000fcc0008000000 */
.L_x_2:
[----:B-----5:R-:W-:Y:S01]  /*0370*/  SHF.R.U32.HI R29, RZ, UR4, R13 ;  /* 0x00000004ff1d7c19 */ /* 0x020fe2000801160d */
[----:B------:R-:W-:-:S03]  /*0380*/  VIADD R10, R15, UR4 ;  /* 0x000000040f0a7c36 */ /* 0x000fc60008000000 */
[----:B------:R-:W-:-:S04]  /*0390*/  LOP3.LUT R11, R29, 0x1, RZ, 0xc0, !PT ;  /* 0x000000011d0b7812 */ /* 0x000fc800078ec0ff */
[----:B------:R-:W-:Y:S01]  /*03a0*/  ISETP.NE.U32.AND P0, PT, R11, 0x1, PT ;  /* 0x000000010b00780c */ /* 0x000fe20003f05070 */
[----:B------:R-:W-:-:S03]  /*03b0*/  IMAD R11, R10, 0x5, RZ ;  /* 0x000000050a0b7824 */ /* 0x000fc600078e02ff */
[----:B------:R-:W-:Y:S01]  /*03c0*/  R2P PR, R29, 0x7e ;  /* 0x0000007e1d007804 */ /* 0x000fe20000000000 */
[----:B------:R-:W-:-:S08]  /*03d0*/  IMAD.WIDE.U32 R10, R11, 0x4, R8 ;  /* 0x000000040b0a7825 */ /* 0x000fd000078e0008 */
[----:B------:R-:W2:Y:S04]  /*03e0*/  @!P0 LDG.E R20, desc[UR8][R10.64+0x10] ;  /* 0x000010080a148981 */ /* 0x000ea8000c1e1900 */
[----:B------:R-:W3:Y:S04]  /*03f0*/  @P1 LDG.E R26, desc[UR8][R10.64+0x24] ;  /* 0x000024080a1a1981 */ /* 0x000ee8000c1e1900 */
[----:B------:R-:W4:Y:S04]  /*0400*/  @!P0 LDG.E R16, desc[UR8][R10.64] ;  /* 0x000000080a108981 */ /* 0x000f28000c1e1900 */
[----:B------:R-:W4:Y:S04]  /*0410*/  @!P0 LDG.E R17, desc[UR8][R10.64+0x4] ;  /* 0x000004080a118981 */ /* 0x000f28000c1e1900 */
[----:B------:R-:W4:Y:S04]  /*0420*/  @!P0 LDG.E R18, desc[UR8][R10.64+0x8] ;  /* 0x000008080a128981 */ /* 0x000f28000c1e1900 */
[----:B------:R-:W4:Y:S04]  /*0430*/  @!P0 LDG.E R19, desc[UR8][R10.64+0xc] ;  /* 0x00000c080a138981 */ /* 0x000f28000c1e1900 */
[----:B------:R-:W4:Y:S04]  /*0440*/  @P2 LDG.E R28, desc[UR8][R10.64+0x38] ;  /* 0x000038080a1c2981 */ /* 0x000f28000c1e1900 */
        /* <DEDUP_REMOVED lines=13> */
[----:B------:R-:W4:Y:S01]  /*0520*/  @P6 LDG.E R37, desc[UR8][R10.64+0x84] ;  /* 0x000084080a256981 */ /* 0x000f22000c1e1900 */
[----:B--2---:R-:W-:-:S03]  /*0530*/  @!P0 LOP3.LUT R3, R3, R20, RZ, 0x3c, !PT ;  /* 0x0000001403038212 */ /* 0x004fc600078e3cff */
[----:B------:R-:W2:Y:S01]  /*0540*/  @P3 LDG.E R20, desc[UR8][R10.64+0x3c] ;  /* 0x00003c080a143981 */ /* 0x000ea2000c1e1900 */
[----:B---3--:R-:W-:-:S03]  /*0550*/  @P1 LOP3.LUT R3, R3, R26, RZ, 0x3c, !PT ;  /* 0x0000001a03031212 */ /* 0x008fc600078e3cff */
[----:B------:R-:W3:Y:S01]  /*0560*/  @P4 LDG.E R26, desc[UR8][R10.64+0x58] ;  /* 0x000058080a1a4981 */ /* 0x000ee2000c1e1900 */
[----:B----4-:R-:W-:-:S03]  /*0570*/  @!P0 LOP3.LUT R7, R7, R16, RZ, 0x3c, !PT ;  /* 0x0000001007078212 */ /* 0x010fc600078e3cff */
[----:B------:R-:W4:Y:S01]  /*0580*/  @P2 LDG.E R16, desc[UR8][R10.64+0x28] ;  /* 0x000028080a102981 */ /* 0x000f22000c1e1900 */
[----:B------:R-:W-:-:S03]  /*0590*/  @!P0 LOP3.LUT R4, R4, R17, RZ, 0x3c, !PT ;  /* 0x0000001104048212 */ /* 0x000fc600078e3cff */
[----:B------:R-:W2:Y:S01]  /*05a0*/  @P2 LDG.E R17, desc[UR8][R10.64+0x2c] ;  /* 0x00002c080a112981 */ /* 0x000ea2000c1e1900 */
[----:B------:R-:W-:-:S03]  /*05b0*/  @!P0 LOP3.LUT R5, R5, R18, RZ, 0x3c, !PT ;  /* 0x0000001205058212 */ /* 0x000fc600078e3cff */
[----:B------:R-:W3:Y:S01]  /*05c0*/  @P2 LDG.E R18, desc[UR8][R10.64+0x30] ;  /* 0x000030080a122981 */ /* 0x000ee2000c1e1900 */
[----:B------:R-:W-:-:S03]  /*05d0*/  @!P0 LOP3.LUT R2, R2, R19, RZ, 0x3c, !PT ;  /* 0x0000001302028212 */ /* 0x000fc600078e3cff */
[----:B------:R-:W3:Y:S01]  /*05e0*/  @P2 LDG.E R19, desc[UR8][R10.64+0x34] ;  /* 0x000034080a132981 */ /* 0x000ee2000c1e1900 */
[----:B------:R-:W-:Y:S02]  /*05f0*/  @P2 LOP3.LUT R3, R3, R28, RZ, 0x3c, !PT ;  /* 0x0000001c03032212 */ /* 0x000fe400078e3cff */
[----:B------:R-:W-:Y:S01]  /*0600*/  @P1 LOP3.LUT R7, R7, R22, RZ, 0x3c, !PT ;  /* 0x0000001607071212 */ /* 0x000fe200078e3cff */
[----:B------:R-:W3:Y:S01]  /*0610*/  @P5 LDG.E R28, desc[UR8][R10.64+0x64] ;  /* 0x000064080a1c5981 */ /* 0x000ee2000c1e1900 */
[----:B------:R-:W-:-:S03]  /*0620*/  @P1 LOP3.LUT R4, R4, R21, RZ, 0x3c, !PT ;  /* 0x0000001504041212 */ /* 0x000fc600078e3cff */
[----:B------:R-:W3:Y:S01]  /*0630*/  @P3 LDG.E R22, desc[UR8][R10.64+0x44] ;  /* 0x000044080a163981 */ /* 0x000ee2000c1e1900 */
[----:B------:R-:W-:-:S03]  /*0640*/  @P1 LOP3.LUT R2, R2, R23, RZ, 0x3c, !PT ;  /* 0x0000001702021212 */ /* 0x000fc600078e3cff */
[----:B------:R-:W3:Y:S01]  /*0650*/  @P3 LDG.E R21, desc[UR8][R10.64+0x40] ;  /* 0x000040080a153981 */ /* 0x000ee2000c1e1900 */
[----:B------:R-:W-:-:S03]  /*0660*/  LOP3.LUT P0, RZ, R29, 0x80, RZ, 0xc0, !PT ;  /* 0x000000801dff7812 */ /* 0x000fc6000780c0ff */
[----:B------:R-:W3:Y:S01]  /*0670*/  @P3 LDG.E R23, desc[UR8][R10.64+0x48] ;  /* 0x000048080a173981 */ /* 0x000ee2000c1e1900 */
[----:B------:R-:W-:Y:S02]  /*0680*/  @P3 LOP3.LUT R3, R3, R30, RZ, 0x3c, !PT ;  /* 0x0000001e03033212 */ /* 0x000fe400078e3cff */
[----:B------:R-:W-:Y:S01]  /*0690*/  @P1 LOP3.LUT R5, R5, R24, RZ, 0x3c, !PT ;  /* 0x0000001805051212 */ /* 0x000fe200078e3cff */
[----:B------:R-:W3:Y:S04]  /*06a0*/  @P5 LDG.E R30, desc[UR8][R10.64+0x6c] ;  /* 0x00006c080a1e5981 */ /* 0x000ee8000c1e1900 */
[----:B------:R-:W3:Y:S01]  /*06b0*/  @P4 LDG.E R24, desc[UR8][R10.64+0x50] ;  /* 0x000050080a184981 */ /* 0x000ee2000c1e1900 */
[----:B------:R-:W-:-:S03]  /*06c0*/  @P4 LOP3.LUT R3, R3, R32, RZ, 0x3c, !PT ;  /* 0x0000002003034212 */ /* 0x000fc600078e3cff */
[----:B------:R-:W3:Y:S01]  /*06d0*/  @P6 LDG.E R32, desc[UR8][R10.64+0x78] ;  /* 0x000078080a206981 */ /* 0x000ee2000c1e1900 */
[----:B------:R-:W-:-:S03]  /*06e0*/  @P5 LOP3.LUT R3, R3, R34, RZ, 0x3c, !PT ;  /* 0x0000002203035212 */ /* 0x000fc600078e3cff */
[----:B------:R-:W3:Y:S01]  /*06f0*/  @P6 LDG.E R34, desc[UR8][R10.64+0x80] ;  /* 0x000080080a226981 */ /* 0x000ee2000c1e1900 */
[----:B------:R-:W-:-:S03]  /*0700*/  @P6 LOP3.LUT R3, R3, R36, RZ, 0x3c, !PT ;  /* 0x0000002403036212 */ /* 0x000fc600078e3cff */
[----:B------:R-:W3:Y:S04]  /*0710*/  @P0 LDG.E R36, desc[UR8][R10.64+0x8c] ;  /* 0x00008c080a240981 */ /* 0x000ee8000c1e1900 */
[----:B------:R-:W3:Y:S04]  /*0720*/  @P0 LDG.E R39, desc[UR8][R10.64+0x90] ;  /* 0x000090080a270981 */ /* 0x000ee8000c1e1900 */
[----:B------:R-:W3:Y:S04]  /*0730*/  @P0 LDG.E R38, desc[UR8][R10.64+0x94] ;  /* 0x000094080a260981 */ /* 0x000ee8000c1e1900 */
[----:B------:R-:W3:Y:S04]  /*0740*/  @P0 LDG.E R41, desc[UR8][R10.64+0x98] ;  /* 0x000098080a290981 */ /* 0x000ee8000c1e1900 */
[----:B------:R-:W3:Y:S01]  /*0750*/  @P0 LDG.E R40, desc[UR8][R10.64+0x9c] ;  /* 0x00009c080a280981 */ /* 0x000ee2000c1e1900 */
[----:B----4-:R-:W-:-:S02]  /*0760*/  @P2 LOP3.LUT R7, R7, R16, RZ, 0x3c, !PT ;  /* 0x0000001007072212 */ /* 0x010fc400078e3cff */
[----:B--2---:R-:W-:Y:S02]  /*0770*/  @P2 LOP3.LUT R4, R4, R17, RZ, 0x3c, !PT ;  /* 0x0000001104042212 */ /* 0x004fe400078e3cff */
[----:B---3--:R-:W-:Y:S02]  /*0780*/  @P2 LOP3.LUT R5, R5, R18, RZ, 0x3c, !PT ;  /* 0x0000001205052212 */ /* 0x008fe400078e3cff */
[----:B------:R-:W-:Y:S02]  /*0790*/  @P2 LOP3.LUT R2, R2, R19, RZ, 0x3c, !PT ;  /* 0x0000001302022212 */ /* 0x000fe400078e3cff */
[----:B------:R-:W-:Y:S02]  /*07a0*/  @P3 LOP3.LUT R7, R7, R20, RZ, 0x3c, !PT ;  /* 0x0000001407073212 */ /* 0x000fe400078e3cff */
[----:B------:R-:W-:Y:S02]  /*07b0*/  @P3 LOP3.LUT R5, R5, R22, RZ, 0x3c, !PT ;  /* 0x0000001605053212 */ /* 0x000fe400078e3cff */
[----:B------:R-:W-:-:S02]  /*07c0*/  @P3 LOP3.LUT R4, R4, R21, RZ, 0x3c, !PT ;  /* 0x0000001504043212 */ /* 0x000fc400078e3cff */
[----:B------:R-:W-:Y:S02]  /*07d0*/  @P3 LOP3.LUT R2, R2, R23, RZ, 0x3c, !PT ;  /* 0x0000001702023212 */ /* 0x000fe400078e3cff */
[----:B------:R-:W-:Y:S02]  /*07e0*/  @P4 LOP3.LUT R4, R4, R25, RZ, 0x3c, !PT ;  /* 0x0000001904044212 */ /* 0x000fe400078e3cff */
        /* <DEDUP_REMOVED lines=16> */
[----:B------:R-:W-:-:S13]  /*08f0*/  R2P PR, R29.B1, 0x7f ;  /* 0x0000007f1d007804 */ /* 0x000fda0000001000 */
[----:B------:R-:W2:Y:S04]  /*0900*/  @P0 LDG.E R18, desc[UR8][R10.64+0xa0] ;  /* 0x0000a0080a120981 */ /* 0x000ea8000c1e1900 */
[----:B------:R-:W3:Y:S04]  /*0910*/  @P0 LDG.E R19, desc[UR8][R10.64+0xa4] ;  /* 0x0000a4080a130981 */ /* 0x000ee8000c1e1900 */
        /* <DEDUP_REMOVED lines=20> */
[----:B--2---:R-:W-:-:S03]  /*0a60*/  @P0 LOP3.LUT R7, R7, R18, RZ, 0x3c, !PT ;  /* 0x0000001207070212 */ /* 0x004fc600078e3cff */
[----:B------:R-:W2:Y:S01]  /*0a70*/  @P2 LDG.E R18, desc[UR8][R10.64+0xd8] ;  /* 0x0000d8080a122981 */ /* 0x000ea2000c1e1900 */
[----:B---3--:R-:W-:-:S03]  /*0a80*/  @P0 LOP3.LUT R4, R4, R19, RZ, 0x3c, !PT ;  /* 0x0000001304040212 */ /* 0x008fc600078e3cff */
[----:B------:R-:W3:Y:S01]  /*0a90*/  @P2 LDG.E R19, desc[UR8][R10.64+0xd4] ;  /* 0x0000d4080a132981 */ /* 0x000ee2000c1e1900 */
[----:B----4-:R-:W-:-:S03]  /*0aa0*/  @P0 LOP3.LUT R5, R5, R20, RZ, 0x3c, !PT ;  /* 0x0000001405050212 */ /* 0x010fc600078e3cff */
[----:B------:R-:W4:Y:S01]  /*0ab0*/  @P3 LDG.E R20, desc[UR8][R10.64+0xdc] ;  /* 0x0000dc080a143981 */ /* 0x000f22000c1e1900 */
[----:B------:R-:W-:-:S03]  /*0ac0*/  @P0 LOP3.LUT R2, R2, R21, RZ, 0x3c, !PT ;  /* 0x0000001502020212 */ /* 0x000fc600078e3cff */
[----:B------:R-:W4:Y:S01]  /*0ad0*/  @P3 LDG.E R21, desc[UR8][R10.64+0xe0] ;  /* 0x0000e0080a153981 */ /* 0x000f22000c1e1900 */
[----:B------:R-:W-:-:S03]  /*0ae0*/  @P0 LOP3.LUT R3, R3, R22, RZ, 0x3c, !PT ;  /* 0x0000001603030212 */ /* 0x000fc600078e3cff */
[----:B------:R-:W4:Y:S01]  /*0af0*/  @P3 LDG.E R22, desc[UR8][R10.64+0xe4] ;  /* 0x0000e4080a163981 */ /* 0x000f22000c1e1900 */
[----:B------:R-:W-:-:S03]  /*0b00*/  @P1 LOP3.LUT R7, R7, R24, RZ, 0x3c, !PT ;  /* 0x0000001807071212 */ /* 0x000fc600078e3cff */
[----:B------:R-:W4:Y:S01]  /*0b10*/  @P3 LDG.E R24, desc[UR8][R10.64+0xec] ;  /* 0x0000ec080a183981 */ /* 0x000f22000c1e1900 */
[----:B------:R-:W-:-:S03]  /*0b20*/  @P1 LOP3.LUT R4, R4, R23, RZ, 0x3c, !PT ;  /* 0x0000001704041212 */ /* 0x000fc600078e3cff */
[----:B------:R-:W4:Y:S01]  /*0b30*/  @P3 LDG.E R23, desc[UR8][R10.64+0xe8] ;  /* 0x0000e8080a173981 */ /* 0x000f22000c1e1900 */
[----:B------:R-:W-:Y:S02]  /*0b40*/  LOP3.LUT P0, RZ, R29, 0x8000, RZ, 0xc0, !PT ;  /* 0x000080001dff7812 */ /* 0x000fe4000780c0ff */
[----:B------:R-:W-:Y:S01]  /*0b50*/  @P1 LOP3.LUT R5, R5, R26, RZ, 0x3c, !PT ;  /* 0x0000001a05051212 */ /* 0x000fe200078e3cff */
[----:B------:R-:W4:Y:S01]  /*0b60*/  @P5 LDG.E R29, desc[UR8][R10.64+0x108] ;  /* 0x000108080a1d5981 */ /* 0x000f22000c1e1900 */
[----:B------:R-:W-:-:S03]  /*0b70*/  @P1 LOP3.LUT R2, R2, R25, RZ, 0x3c, !PT ;  /* 0x0000001902021212 */ /* 0x000fc600078e3cff */
[----:B------:R-:W4:Y:S01]  /*0b80*/  @P4 LDG.E R26, desc[UR8][R10.64+0xf0] ;  /* 0x0000f0080a1a4981 */ /* 0x000f22000c1e1900 */
[----:B------:R-:W-:-:S03]  /*0b90*/  @P1 LOP3.LUT R3, R3, R28, RZ, 0x3c, !PT ;  /* 0x0000001c03031212 */ /* 0x000fc600078e3cff */
[----:B------:R-:W4:Y:S01]  /*0ba0*/  @P4 LDG.E R25, desc[UR8][R10.64+0xf4] ;  /* 0x0000f4080a194981 */ /* 0x000f22000c1e1900 */
[----:B------:R-:W-:-:S03]  /*0bb0*/  @P2 LOP3.LUT R7, R7, R30, RZ, 0x3c, !PT ;  /* 0x0000001e07072212 */ /* 0x000fc600078e3cff */
[----:B------:R-:W4:Y:S04]  /*0bc0*/  @P4 LDG.E R28, desc[UR8][R10.64+0xf8] ;  /* 0x0000f8080a1c4981 */ /* 0x000f28000c1e1900 */
[----:B------:R-:W4:Y:S01]  /*0bd0*/  @P4 LDG.E R30, desc[UR8][R10.64+0x100] ;  /* 0x000100080a1e4981 */ /* 0x000f22000c1e1900 */
[----:B------:R-:W-:-:S03]  /*0be0*/  @P2 LOP3.LUT R4, R4, R17, RZ, 0x3c, !PT ;  /* 0x0000001104042212 */ /* 0x000fc600078e3cff */
[----:B------:R-:W4:Y:S01]  /*0bf0*/  @P6 LDG.E R17, desc[UR8][R10.64+0x124] ;  /* 0x000124080a116981 */ /* 0x000f22000c1e1900 */
[----:B------:R-:W-:-:S03]  /*0c00*/  @P2 LOP3.LUT R5, R5, R16, RZ, 0x3c, !PT ;  /* 0x0000001005052212 */ /* 0x000fc600078e3cff */
[----:B------:R-:W4:Y:S04]  /*0c10*/  @P0 LDG.E R44, desc[UR8][R10.64+0x12c] ;  /* 0x00012c080a2c0981 */ /* 0x000f28000c1e1900 */
[----:B------:R-:W4:Y:S04]  /*0c20*/  @P0 LDG.E R35, desc[UR8][R10.64+0x130] ;  /* 0x000130080a230981 */ /* 0x000f28000c1e1900 */
[----:B------:R-:W4:Y:S04]  /*0c30*/  @P0 LDG.E R16, desc[UR8][R10.64+0x134] ;  /* 0x000134080a100981 */ /* 0x000f28000c1e1900 */
[----:B------:R-:W4:Y:S04]  /*0c40*/  @P0 LDG.E R39, desc[UR8][R10.64+0x13c] ;  /* 0x00013c080a270981 */ /* 0x000f28000c1e1900 */
[----:B------:R-:W4:Y:S01]  /*0c50*/  @P0 LDG.E R37, desc[UR8][R10.64+0x138] ;  /* 0x000138080a250981 */ /* 0x000f22000c1e1900 */
[----:B------:R-:W-:-:S04]  /*0c60*/  UIADD3 UR4, UPT, UPT, UR4, 0x10, URZ ;  /* 0x0000001004047890 */ /* 0x000fc8000fffe0ff */
[----:B------:R-:W-:Y:S01]  /*0c70*/  UISETP.NE.AND UP0, UPT, UR4, 0x20, UPT ;  /* 0x000000200400788c */ /* 0x000fe2000bf05270 */
[----:B--2---:R-:W-:Y:S02]  /*0c80*/  @P2 LOP3.LUT R3, R3, R18, RZ, 0x3c, !PT ;  /* 0x0000001203032212 */ /* 0x004fe400078e3cff */
[----:B---3--:R-:W-:Y:S02]  /*0c90*/  @P2 LOP3.LUT R2, R2, R19, RZ, 0x3c, !PT ;  /* 0x0000001302022212 */ /* 0x008fe400078e3cff */
[----:B----4-:R-:W-:Y:S02]  /*0ca0*/  @P3 LOP3.LUT R7, R7, R20, RZ, 0x3c, !PT ;  /* 0x0000001407073212 */ /* 0x010fe400078e3cff */
[----:B------:R-:W-:Y:S02]  /*0cb0*/  @P3 LOP3.LUT R4, R4, R21, RZ, 0x3c, !PT ;  /* 0x0000001504043212 */ /* 0x000fe400078e3cff */
[----:B------:R-:W-:Y:S02]  /*0cc0*/  @P3 LOP3.LUT R5, R5, R22, RZ, 0x3c, !PT ;  /* 0x0000001605053212 */ /* 0x000fe400078e3cff */
[----:B------:R-:W-:-:S02]  /*0cd0*/  @P3 LOP3.LUT R3, R3, R24, RZ, 0x3c, !PT ;  /* 0x0000001803033212 */ /* 0x000fc400078e3cff */
[----:B------:R-:W-:-:S04]  /*0ce0*/  @P3 LOP3.LUT R2, R2, R23, RZ, 0x3c, !PT ;  /* 0x0000001702023212 */ /* 0x000fc800078e3cff */
        /* <DEDUP_REMOVED lines=19> */
[----:B------:R-:W-:Y:S01]  /*0e20*/  @P0 LOP3.LUT R2, R2, R37, RZ, 0x3c, !PT ;  /* 0x0000002502020212 */ /* 0x000fe200078e3cff */
[----:B------:R-:W-:Y:S06]  /*0e30*/  BRA.U UP0, `(.L_x_2) ;  /* 0xfffffff5004c7547 */ /* 0x000fec000b83ffff */
[----:B------:R-:W-:-:S05]  /*0e40*/  VIADD R14, R14, 0x1 ;  /* 0x000000010e0e7836 */ /* 0x000fca0000000000 */
[----:B------:R-:W-:-:S13]  /*0e50*/  ISETP.NE.AND P0, PT, R14, 0x5, PT ;  /* 0x000000050e00780c */ /* 0x000fda0003f05270 */
[----:B------:R-:W-:Y:S05]  /*0e60*/  @P0 BRA `(.L_x_3) ;  /* 0xfffffff400300947 */ /* 0x000fea000383ffff */
[----:B------:R1:W-:Y:S01]  /*0e70*/  STL [R1+0x4], R7 ;  /* 0x0000040701007387 */ /* 0x0003e20000100800 */
[----:B------:R-:W-:-:S03]  /*0e80*/  UISETP.NE.U32.AND UP0, UPT, UR10, 0x1, UPT ;  /* 0x000000010a00788c */ /* 0x000fc6000bf05070 */
[----:B------:R1:W-:Y:S01]  /*0e90*/  STL.64 [R1+0x8], R4 ;  /* 0x0000080401007387 */ /* 0x0003e20000100a00 */
[----:B------:R-:W-:-:S03]  /*0ea0*/  UISETP.NE.AND.EX UP0, UPT, URZ, URZ, UPT, UP0 ;  /* 0x000000ffff00728c */ /* 0x000fc6000bf05300 */
[----:B------:R1:W-:Y:S06]  /*0eb0*/  STL.64 [R1+0x10], R2 ;  /* 0x0000100201007387 */ /* 0x0003ec0000100a00 */
[----:B------:R-:W-:Y:S05]  /*0ec0*/  BRA.U !UP0, `(.L_x_1) ;  /* 0x0000001908047547 */ /* 0x000fea000b800000 */
[----:B------:R-:W-:Y:S01]  /*0ed0*/  UMOV UR4, URZ ;  /* 0x000000ff00047c82 */ /* 0x000fe20008000000 */
[----:B------:R-:W-:Y:S01]  /*0ee0*/  UMOV UR5, URZ ;  /* 0x000000ff00057c82 */ /* 0x000fe20008000000 */
[----:B------:R-:W-:Y:S02]  /*0ef0*/  IMAD.MOV.U32 R14, RZ, RZ, RZ ;  /* 0x000000ffff0e7224 */ /* 0x000fe400078e00ff */
[----:B-1----:R-:W-:Y:S02]  /*0f00*/  IMAD.MOV.U32 R7, RZ, RZ, RZ ;  /* 0x000000ffff077224 */ /* 0x002fe400078e00ff */
[----:B------:R-:W-:Y:S02]  /*0f10*/  IMAD.U32 R3, RZ, RZ, UR4 ;  /* 0x00000004ff037e24 */ /* 0x000fe4000f8e00ff */
[----:B------:R-:W-:Y:S02]  /*0f20*/  IMAD.U32 R2, RZ, RZ, UR5 ;  /* 0x00000005ff027e24 */ /* 0x000fe4000f8e00ff */
[----:B------:R-:W-:-:S02]  /*0f30*/  IMAD.U32 R5, RZ, RZ, UR4 ;  /* 0x00000004ff057e24 */ /* 0x000fc4000f8e00ff */
[----:B------:R-:W-:-:S07]  /*0f40*/  IMAD.U32 R4, RZ, RZ, UR5 ;  /* 0x00000005ff047e24 */ /* 0x000fce000f8e00ff */
.L_x_5:
[----:B------:R-:W-:-:S06]  /*0f50*/  IMAD R13, R14, 0x4, R1 ;  /* 0x000000040e0d7824 */ /* 0x000fcc00078e0201 */
[----:B------:R-:W5:Y:S01]  /*0f60*/  LDL R13, [R13+0x4] ;  /* 0x000004000d0d7983 */ /* 0x000f620000100800 */
[----:B------:R-:W-:Y:S01]  /*0f70*/  IMAD.SHL.U32 R15, R14, 0x20, RZ ;  /* 0x000000200e0f7824 */ /* 0x000fe200078e00ff */
[----:B------:R-:W-:-:S06]  /*0f80*/  UMOV UR4, URZ ;  /* 0x000000ff00047c82 */ /* 0x000fcc0008000000 */
.L_x_4:
        /* <DEDUP_REMOVED lines=181> */
[----:B------:R-:W-:Y:S05]  /*1ae0*/  BRA.U UP0, `(.L_x_1) ;  /* 0x0000000900fc7547 */ /* 0x000fea000b800000 */
[----:B------:R-:W-:Y:S01]  /*1af0*/  UMOV UR4, URZ ;  /* 0x000000ff00047c82 */ /* 0x000fe20008000000 */
[----:B------:R-:W-:Y:S01]  /*1b00*/  UMOV UR5, URZ ;  /* 0x000000ff00057c82 */ /* 0x000fe20008000000 */
[----:B------:R-:W-:Y:S02]  /*1b10*/  IMAD.MOV.U32 R14, RZ, RZ, RZ ;  /* 0x000000ffff0e7224 */ /* 0x000fe400078e00ff */
[----:B--2---:R-:W-:Y:S02]  /*1b20*/  IMAD.MOV.U32 R7, RZ, RZ, RZ ;  /* 0x000000ffff077224 */ /* 0x004fe400078e00ff */
[----:B------:R-:W-:Y:S02]  /*1b30*/  IMAD.U32 R3, RZ, RZ, UR4 ;  /* 0x00000004ff037e24 */ /* 0x000fe4000f8e00ff */
[----:B------:R-:W-:Y:S02]  /*1b40*/  IMAD.U32 R2, RZ, RZ, UR5 ;  /* 0x00000005ff027e24 */ /* 0x000fe4000f8e00ff */
[----:B------:R-:W-:-:S02]  /*1b50*/  IMAD.U32 R5, RZ, RZ, UR4 ;  /* 0x00000004ff057e24 */ /* 0x000fc4000f8e00ff */
[----:B------:R-:W-:-:S07]  /*1b60*/  IMAD.U32 R4, RZ, RZ, UR5 ;  /* 0x00000005ff047e24 */ /* 0x000fce000f8e00ff */
.L_x_7:
[----:B------:R-:W-:-:S06]  /*1b70*/  IMAD R13, R14, 0x4, R1 ;  /* 0x000000040e0d7824 */ /* 0x000fcc00078e0201 */
[----:B------:R-:W5:Y:S01]  /*1b80*/  LDL R13, [R13+0x4] ;  /* 0x000004000d0d7983 */ /* 0x000f620000100800 */
[----:B------:R-:W-:Y:S01]  /*1b90*/  IMAD.SHL.U32 R15, R14, 0x20, RZ ;  /* 0x000000200e0f7824 */ /* 0x000fe200078e00ff */
[----:B------:R-:W-:-:S06]  /*1ba0*/  UMOV UR4, URZ ;  /* 0x000000ff00047c82 */ /* 0x000fcc0008000000 */
.L_x_6:
        /* <DEDUP_REMOVED lines=176> */
[----:B------:R3:W-:Y:S04]  /*26b0*/  STL [R1+0x4], R7 ;  /* 0x0000040701007387 */ /* 0x0007e80000100800 */
[----:B------:R3:W-:Y:S04]  /*26c0*/  STL.64 [R1+0x8], R4 ;  /* 0x0000080401007387 */ /* 0x0007e80000100a00 */
[----:B------:R3:W-:Y:S02]  /*26d0*/  STL.64 [R1+0x10], R2 ;  /* 0x0000100201007387 */ /* 0x0007e40000100a00 */
.L_x_1:
[----:B------:R-:W-:Y:S01]  /*26e0*/  UISETP.GT.U32.AND UP0, UPT, UR6, 0x3, UPT ;  /* 0x000000030600788c */ /* 0x000fe2000bf04070 */
[----:B------:R-:W-:Y:S01]  /*26f0*/  VIADD R0, R0, 0x1 ;  /* 0x0000000100007836 */ /* 0x000fe20000000000 */
[----:B------:R-:W-:Y:S02]  /*2700*/  USHF.R.U64 UR4, UR6, 0x2, UR7 ;  /* 0x0000000206047899 */ /* 0x000fe40008001207 */
[----:B------:R-:W-:Y:S02]  /*2710*/  UISETP.GT.U32.AND.EX UP0, UPT, UR7, URZ, UPT, UP0 ;  /* 0x000000ff0700728c */ /* 0x000fe4000bf04100 */
[----:B------:R-:W-:-:S03]  /*2720*/  USHF.R.U32.HI UR5, URZ, 0x2, UR7 ;  /* 0x00000002ff057899 */ /* 0x000fc60008011607 */
[----:B------:R-:W-:-:S04]  /*2730*/  UMOV UR6, UR4 ;  /* 0x0000000400067c82 */ /* 0x000fc80008000000 */
[----:B------:R-:W-:Y:S01]  /*2740*/  UMOV UR7, UR5 ;  /* 0x0000000500077c82 */ /* 0x000fe20008000000 */
[----:B------:R-:W-:Y:S05]  /*2750*/  BRA.U UP0, `(.L_x_8) ;  /* 0xffffffd900cc7547 */ /* 0x000fea000b83ffff */
.L_x_0:
[----:B------:R-:W4:Y:S01]  /*2760*/  LDCU UR4, c[0x0][0x3c0] ;  /* 0x00007800ff0477ac */ /* 0x000f220008000800 */
[----:B------:R-:W-:Y:S01]  /*2770*/  PLOP3.LUT P0, PT, PT, PT, PT, 0x8, 0x80 ;  /* 0x000000000080781c */ /* 0x000fe20003f0e170 */
[----:B------:R-:W-:Y:S01]  /*2780*/  IMAD.MOV.U32 R10, RZ, RZ, RZ ;  /* 0x000000ffff0a7224 */ /* 0x000fe200078e00ff */
[----:B----4-:R-:W-:-:S09]  /*2790*/  UISETP.GE.AND UP0, UPT, UR4, 0x1, UPT ;  /* 0x000000010400788c */ /* 0x010fd2000bf06270 */
[----:B------:R-:W-:Y:S05]  /*27a0*/  BRA.U !UP0, `(.L_x_9) ;  /* 0x0000000508c87547 */ /* 0x000fea000b800000 */
[----:B------:R-:W4:Y:S01]  /*27b0*/  LDC.64 R10, c[0x0][0x398] ;  /* 0x0000e600ff0a7b82 */ /* 0x000f220000000a00 */
[----:B------:R-:W0:Y:S07]  /*27c0*/  LDCU UR4, c[0x0][0x3c0] ;  /* 0x00007800ff0477ac */ /* 0x000e2e0008000800 */
[----:B------:R-:W1:Y:S08]  /*27d0*/  LDC.64 R18, c[0x0][0x3a8] ;  /* 0x0000ea00ff127b82 */ /* 0x000e700000000a00 */
[----:B------:R-:W2:Y:S01]  /*27e0*/  LDC.64 R8, c[0x0][0x390] ;  /* 0x0000e400ff087b82 */ /* 0x000ea20000000a00 */
[----:B----4-:R-:W-:-:S07]  /*27f0*/  IMAD.WIDE R10, R12, 0x4, R10 ;  /* 0x000000040c0a7825 */ /* 0x010fce00078e020a */
[----:B------:R-:W4:Y:S01]  /*2800*/  LDC.64 R20, c[0x0][0x3a0] ;  /* 0x0000e800ff147b82 */ /* 0x000f220000000a00 */
[----:B------:R-:W5:Y:S01]  /*2810*/  LDG.E R11, desc[UR8][R10.64] ;  /* 0x000000080a0b7981 */ /* 0x000f62000c1e1900 */
[----:B-1----:R-:W-:-:S05]  /*2820*/  IMAD.WIDE R18, R12, 0x4, R18 ;  /* 0x000000040c127825 */ /* 0x002fca00078e0212 */
[----:B------:R-:W5:Y:S01]  /*2830*/  LDG.E R13, desc[UR8][R18.64] ;  /* 0x00000008120d7981 */ /* 0x000f62000c1e1900 */
[----:B--2---:R-:W-:Y:S01]  /*2840*/  IMAD.WIDE R8, R12, 0x4, R8 ;  /* 0x000000040c087825 */ /* 0x004fe200078e0208 */
[----:B------:R-:W-:Y:S03]  /*2850*/  BSSY.RECONVERGENT B0, `(.L_x_10) ;  /* 0x0000063000007945 */ /* 0x000fe60003800200 */
[----:B------:R-:W-:Y:S01]  /*2860*/  IMAD.MOV.U32 R16, RZ, RZ, RZ ;  /* 0x000000ffff107224 */ /* 0x000fe200078e00ff */
[----:B------:R4:W5:Y:S01]  /*2870*/  LDG.E R0, desc[UR8][R8.64] ;  /* 0x0000000808007981 */ /* 0x000962000c1e1900 */
[----:B------:R-:W-:Y:S02]  /*2880*/  IMAD.MOV.U32 R22, RZ, RZ, RZ ;  /* 0x000000ffff167224 */ /* 0x000fe400078e00ff */
[----:B------:R-:W-:Y:S02]  /*2890*/  IMAD.MOV.U32 R14, RZ, RZ, RZ ;  /* 0x000000ffff0e7224 */ /* 0x000fe400078e00ff */
[----:B------:R-:W-:-:S02]  /*28a0*/  IMAD.MOV.U32 R17, RZ, RZ, R3 ;  /* 0x000000ffff117224 */ /* 0x000fc400078e0003 */
[----:B------:R-:W-:Y:S02]  /*28b0*/  IMAD.MOV.U32 R15, RZ, RZ, R2 ;  /* 0x000000ffff0f7224 */ /* 0x000fe400078e0002 */
[----:B------:R-:W-:Y:S02]  /*28c0*/  IMAD.MOV.U32 R23, RZ, RZ, R5 ;  /* 0x000000ffff177224 */ /* 0x000fe400078e0005 */
[----:B0---4-:R-:W-:-:S07]  /*28d0*/  IMAD.WIDE R8, R12, 0x4, R20 ;  /* 0x000000040c087825 */ /* 0x011fce00078e0214 */
.L_x_16:
[----:B------:R-:W-:Y:S01]  /*28e0*/  ISETP.NE.AND P0, PT, R16, 0x1, PT ;  /* 0x000000011000780c */ /* 0x000fe20003f05270 */
[----:B------:R-:W-:Y:S01]  /*28f0*/  BSSY.RECONVERGENT B1, `(.L_x_11) ;  /* 0x000004b000017945 */ /* 0x000fe20003800200 */
[----:B------:R-:W-:Y:S02]  /*2900*/  IMAD.MOV.U32 R10, RZ, RZ, R22 ;  /* 0x000000ffff0a7224 */ /* 0x000fe400078e0016 */
[----:B------:R-:W-:-:S09]  /*2910*/  IMAD.MOV.U32 R16, RZ, RZ, RZ ;  /* 0x000000ffff107224 */ /* 0x000fd200078e00ff */
[----:B------:R-:W-:Y:S05]  /*2920*/  @!P0 BRA `(.L_x_12) ;  /* 0x00000004001c8947 */ /* 0x000fea0003800000 */
[----:B------:R-:W-:Y:S01]  /*2930*/  SHF.R.U32.HI R10, RZ, 0x2, R7 ;  /* 0x00000002ff0a7819 */ /* 0x000fe20000011607 */
[----:B------:R-:W-:Y:S01]  /*2940*/  IMAD.MOV.U32 R16, RZ, RZ, 0x2f800000 ;  /* 0x2f800000ff107424 */ /* 0x000fe200078e00ff */
[----:B------:R-:W-:Y:S01]  /*2950*/  BSSY.RECONVERGENT B2, `(.L_x_13) ;  /* 0x000003b000027945 */ /* 0x000fe20003800200 */
[----:B------:R-:W-:Y:S01]  /*2960*/  IMAD.MOV.U32 R19, RZ, RZ, 0x3e055027 ;  /* 0x3e055027ff137424 */ /* 0x000fe200078e00ff */
[----:B------:R-:W-:Y:S01]  /*2970*/  LOP3.LUT R10, R10, R7, RZ, 0x3c, !PT ;  /* 0x000000070a0a7212 */ /* 0x000fe200078e3cff */
[----:B---3--:R-:W-:-:S04]  /*2980*/  IMAD.SHL.U32 R7, R3, 0x10, RZ ;  /* 0x0000001003077824 */ /* 0x008fc800078e00ff */
[----:B------:R-:W-:-:S05]  /*2990*/  IMAD.SHL.U32 R15, R10, 0x2, RZ ;  /* 0x000000020a0f7824 */ /* 0x000fca00078e00ff */
[----:B------:R-:W-:-:S04]  /*29a0*/  LOP3.LUT R10, R10, R15, R7, 0x96, !PT ;  /* 0x0000000f0a0a7212 */ /* 0x000fc800078e9607 */
[----:B------:R-:W-:-:S04]  /*29b0*/  LOP3.LUT R15, R10, R3, RZ, 0x3c, !PT ;  /* 0x000000030a0f7212 */ /* 0x000fc800078e3cff */
[C---:B------:R-:W-:Y:S01]  /*29c0*/  IADD3 R7, PT, PT, R6.reuse, 0x587c5, R15 ;  /* 0x000587c506077810 */ /* 0x040fe20007ffe00f */
[----:B------:R-:W-:-:S03]  /*29d0*/  VIADD R6, R6, 0xb0f8a ;  /* 0x000b0f8a06067836 */ /* 0x000fc60000000000 */
[----:B------:R-:W-:-:S05]  /*29e0*/  I2FP.F32.U32 R7, R7 ;  /* 0x0000000700077245 */ /* 0x000fca0000201000 */
[----:B------:R-:W-:-:S05]  /*29f0*/  FFMA R16, R7, R16, 1.1641532182693481445e-10 ;  /* 0x2f00000007107423 */ /* 0x000fca0000000010 */
[----:B------:R-:W-:-:S13]  /*2a00*/  FSETP.GEU.AND P0, PT, R16, 1.175494350822287508e-38, PT ;  /* 0x008000001000780b */ /* 0x000fda0003f0e000 */
[----:B------:R-:W-:-:S04]  /*2a10*/  @!P0 FMUL R16, R16, 8388608 ;  /* 0x4b00000010108820 */ /* 0x000fc80000400000 */
[----:B------:R-:W-:-:S05]  /*2a20*/  VIADD R7, R16, 0xc0d55555 ;  /* 0xc0d5555510077836 */ /* 0x000fca0000000000 */
[----:B------:R-:W-:-:S04]  /*2a30*/  LOP3.LUT R17, R7, 0xff800000, RZ, 0xc0, !PT ;  /* 0xff80000007117812 */ /* 0x000fc800078ec0ff */
[----:B------:R-:W-:Y:S01]  /*2a40*/  I2FP.F32.S32 R10, R17 ;  /* 0x00000011000a7245 */ /* 0x000fe20000201400 */
[----:B------:R-:W-:Y:S02]  /*2a50*/  IMAD.IADD R7, R16, 0x1, -R17 ;  /* 0x0000000110077824 */ /* 0x000fe400078e0a11 */
[----:B------:R-:W-:Y:S02]  /*2a60*/  IMAD.MOV.U32 R17, RZ, RZ, 0x7f800000 ;  /* 0x7f800000ff117424 */ /* 0x000fe400078e00ff */
[----:B------:R-:W-:-:S04]  /*2a70*/  FADD R18, R7, -1 ;  /* 0xbf80000007127421 */ /* 0x000fc80000000000 */
[----:B------:R-:W-:-:S04]  /*2a80*/  FFMA R7, R18, -R19, 0.14084610342979431152 ;  /* 0x3e1039f612077423 */ /* 0x000fc80000000813 */
[----:B------:R-:W-:-:S04]  /*2a90*/  FFMA R7, R18, R7, -0.12148627638816833496 ;  /* 0xbdf8cdcc12077423 */ /* 0x000fc80000000007 */
[----:B------:R-:W-:-:S04]  /*2aa0*/  FFMA R7, R18, R7, 0.13980610668659210205 ;  /* 0x3e0f295512077423 */ /* 0x000fc80000000007 */
[----:B------:R-:W-:-:S04]  /*2ab0*/  FFMA R7, R18, R7, -0.16684235632419586182 ;  /* 0xbe2ad8b912077423 */ /* 0x000fc80000000007 */
[----:B------:R-:W-:-:S04]  /*2ac0*/  FFMA R7, R18, R7, 0.20012299716472625732 ;  /* 0x3e4ced0b12077423 */ /* 0x000fc80000000007 */
[----:B------:R-:W-:-:S04]  /*2ad0*/  FFMA R7, R18, R7, -0.24999669194221496582 ;  /* 0xbe7fff2212077423 */ /* 0x000fc80000000007 */
[----:B------:R-:W-:-:S04]  /*2ae0*/  FFMA R7, R18, R7, 0.33333182334899902344 ;  /* 0x3eaaaa7812077423 */ /* 0x000fc80000000007 */
[----:B------:R-:W-:Y:S01]  /*2af0*/  FFMA R19, R18, R7, -0.5 ;  /* 0xbf00000012137423 */ /* 0x000fe20000000007 */
[----:B------:R-:W-:Y:S02]  /*2b00*/  FSEL R7, RZ, -23, P0 ;  /* 0xc1b80000ff077808 */ /* 0x000fe40000000000 */
[----:B------:R-:W-:Y:S01]  /*2b10*/  ISETP.GT.U32.AND P0, PT, R16, 0x7f7fffff, PT ;  /* 0x7f7fffff1000780c */ /* 0x000fe20003f04070 */
[----:B------:R-:W-:Y:S02]  /*2b20*/  FMUL R19, R18, R19 ;  /* 0x0000001312137220 */ /* 0x000fe40000400000 */
[----:B------:R-:W-:Y:S01]  /*2b30*/  FFMA R10, R10, 1.1920928955078125e-07, R7 ;  /* 0x340000000a0a7823 */ /* 0x000fe20000000007 */
[----:B------:R-:W-:Y:S01]  /*2b40*/  SHF.R.U32.HI R7, RZ, 0x2, R4 ;  /* 0x00000002ff077819 */ /* 0x000fe20000011604 */
[----:B------:R-:W-:-:S03]  /*2b50*/  FFMA R19, R18, R19, R18 ;  /* 0x0000001312137223 */ /* 0x000fc60000000012 */
[----:B------:R-:W-:Y:S01]  /*2b60*/  LOP3.LUT R7, R7, R4, RZ, 0x3c, !PT ;  /* 0x0000000407077212 */ /* 0x000fe200078e3cff */
[----:B------:R-:W-:Y:S01]  /*2b70*/  FFMA R19, R10, 0.69314718246459960938, R19 ;  /* 0x3f3172180a137823 */ /* 0x000fe20000000013 */
[----:B------:R-:W-:-:S03]  /*2b80*/  IMAD.SHL.U32 R4, R15, 0x10, RZ ;  /* 0x000000100f047824 */ /* 0x000fc600078e00ff */
[C---:B------:R-:W-:Y:S01]  /*2b90*/  @P0 FFMA R19, R16.reuse, R17, +INF ;  /* 0x7f80000010130423 */ /* 0x040fe20000000011 */
[----:B------:R-:W-:Y:S01]  /*2ba0*/  IMAD.SHL.U32 R10, R7, 0x2, RZ ;  /* 0x00000002070a7824 */ /* 0x000fe200078e00ff */
[----:B------:R-:W-:Y:S02]  /*2bb0*/  FSETP.NEU.AND P0, PT, R16, RZ, PT ;  /* 0x000000ff1000720b */ /* 0x000fe40003f0d000 */
[----:B------:R-:W-:Y:S02]  /*2bc0*/  FMUL R19, R19, -2 ;  /* 0xc000000013137820 */ /* 0x000fe40000400000 */
[----:B------:R-:W-:-:S03]  /*2bd0*/  LOP3.LUT R4, R7, R10, R4, 0x96, !PT ;  /* 0x0000000a07047212 */ /* 0x000fc600078e9604 */
[----:B------:R-:W-:Y:S02]  /*2be0*/  FSEL R10, R19, +INF , P0 ;  /* 0x7f800000130a7808 */ /* 0x000fe40000000000 */
[----:B------:R-:W-:Y:S02]  /*2bf0*/  LOP3.LUT R17, R4, R15, RZ, 0x3c, !PT ;  /* 0x0000000f04117212 */ /* 0x000fe400078e3cff */
[----:B------:R0:W1:Y:S01]  /*2c00*/  MUFU.RSQ R19, R10 ;  /* 0x0000000a00137308 */ /* 0x0000620000001400 */
[----:B------:R-:W-:Y:S02]  /*2c10*/  VIADD R7, R10, 0xf3000000 ;  /* 0xf30000000a077836 */ /* 0x000fe40000000000 */
[----:B------:R-:W-:-:S03]  /*2c20*/  IMAD.IADD R4, R17, 0x1, R6 ;  /* 0x0000000111047824 */ /* 0x000fc600078e0206 */
[----:B------:R-:W-:Y:S01]  /*2c30*/  ISETP.GT.U32.AND P0, PT, R7, 0x727fffff, PT ;  /* 0x727fffff0700780c */ /* 0x000fe20003f04070 */
[----:B------:R-:W-:Y:S01]  /*2c40*/  IMAD.MOV.U32 R7, RZ, RZ, 0x30c90fdb ;  /* 0x30c90fdbff077424 */ /* 0x000fe200078e00ff */
[----:B------:R-:W-:-:S05]  /*2c50*/  I2FP.F32.U32 R4, R4 ;  /* 0x0000000400047245 */ /* 0x000fca0000201000 */
[----:B------:R-:W-:-:S06]  /*2c60*/  FFMA R23, R4, R7, 7.314590599882819788e-10 ;  /* 0x30490fdb04177423 */ /* 0x000fcc0000000007 */
[----:B01----:R-:W-:Y:S05]  /*2c70*/  @!P0 BRA `(.L_x_14) ;  /* 0x0000000000108947 */ /* 0x003fea0003800000 */
[----:B------:R-:W-:-:S07]  /*2c80*/  MOV R22, 0x2ca0 ;  /* 0x00002ca000167802 */ /* 0x000fce0000000f00 */
[----:B-----5:R-:W-:Y:S05]  /*2c90*/  CALL.REL.NOINC `($__internal_0_$__cuda_sm20_sqrt_rn_f32_slowpath) ;  /* 0x0000001000a07944 */ /* 0x020fea0003c00000 */
[----:B------:R-:W-:Y:S01]  /*2ca0*/  IMAD.MOV.U32 R22, RZ, RZ, R16 ;  /* 0x000000ffff167224 */ /* 0x000fe200078e0010 */
[----:B------:R-:W-:Y:S06]  /*2cb0*/  BRA `(.L_x_15) ;  /* 0x0000000000107947 */ /* 0x000fec0003800000 */
.L_x_14:
[----:B------:R-:W-:Y:S01]  /*2cc0*/  FMUL.FTZ R22, R10, R19 ;  /* 0x000000130a167220 */ /* 0x000fe20000410000 */
[----:B------:R-:W-:-:S03]  /*2cd0*/  FMUL.FTZ R4, R19, 0.5 ;  /* 0x3f00000013047820 */ /* 0x000fc60000410000 */
[----:B------:R-:W-:-:S04]  /*2ce0*/  FFMA R7, -R22, R22, R10 ;  /* 0x0000001616077223 */ /* 0x000fc8000000010a */
[----:B------:R-:W-:-:S07]  /*2cf0*/  FFMA R22, R7, R4, R22 ;  /* 0x0000000407167223 */ /* 0x000fce0000000016 */
.L_x_15:
[----:B------:R-:W-:Y:S05]  /*2d00*/  BSYNC.RECONVERGENT B2 ;  /* 0x0000000000027941 */ /* 0x000fea0003800200 */
.L_x_13:
[----:B------:R-:W-:Y:S01]  /*2d10*/  FMUL.RZ R18, R23, 0.15915493667125701904 ;  /* 0x3e22f98317127820 */ /* 0x000fe2000040c000 */
[----:B------:R-:W-:Y:S02]  /*2d20*/  IMAD.MOV.U32 R23, RZ, RZ, R3 ;  /* 0x000000ffff177224 */ /* 0x000fe400078e0003 */
[----:B------:R-:W-:Y:S01]  /*2d30*/  IMAD.MOV.U32 R4, RZ, RZ, R2 ;  /* 0x000000ffff047224 */ /* 0x000fe200078e0002 */
[----:B------:R-:W0:Y:S01]  /*2d40*/  MUFU.SIN R7, R18 ;  /* 0x0000001200077308 */ /* 0x000e220000000400 */
[----:B------:R-:W-:-:S07]  /*2d50*/  IMAD.MOV.U32 R16, RZ, RZ, 0x1 ;  /* 0x00000001ff107424 */ /* 0x000fce00078e00ff */
[----:B------:R-:W1:Y:S01]  /*2d60*/  MUFU.COS R19, R18 ;  /* 0x0000001200137308 */ /* 0x000e620000000000 */
[-C--:B0-----:R-:W-:Y:S01]  /*2d70*/  FMUL R10, R7, R22.reuse ;  /* 0x00000016070a7220 */ /* 0x081fe20000400000 */
[----:B------:R-:W-:Y:S02]  /*2d80*/  IMAD.MOV.U32 R7, RZ, RZ, R5 ;  /* 0x000000ffff077224 */ /* 0x000fe400078e0005 */
[----:B-1----:R-:W-:-:S07]  /*2d90*/  FMUL R22, R19, R22 ;  /* 0x0000001613167220 */ /* 0x002fce0000400000 */
.L_x_12:
[----:B------:R-:W-:Y:S05]  /*2da0*/  BSYNC.RECONVERGENT B1 ;  /* 0x0000000000017941 */ /* 0x000fea0003800200 */
.L_x_11:
[----:B-----5:R-:W-:-:S05]  /*2db0*/  FFMA R10, R11, R10, R0 ;  /* 0x0000000a0b0a7223 */ /* 0x020fca0000000000 */
[----:B------:R-:W-:-:S13]  /*2dc0*/  FSETP.GEU.AND P1, PT, R10, R13, PT ;  /* 0x0000000d0a00720b */ /* 0x000fda0003f2e000 */
[----:B---3--:R-:W2:Y:S01]  /*2dd0*/  @!P1 LDG.E R3, desc[UR8][R8.64] ;  /* 0x0000000808039981 */ /* 0x008ea2000c1e1900 */
[----:B------:R-:W-:Y:S02]  /*2de0*/  IMAD.MOV.U32 R18, RZ, RZ, RZ ;  /* 0x000000ffff127224 */ /* 0x000fe400078e00ff */
[----:B------:R-:W-:Y:S02]  /*2df0*/  VIADD R14, R14, 0x1 ;  /* 0x000000010e0e7836 */ /* 0x000fe40000000000 */
[----:B------:R-:W-:Y:S02]  /*2e00*/  IMAD.MOV.U32 R2, RZ, RZ, R15 ;  /* 0x000000ffff027224 */ /* 0x000fe400078e000f */
[----:B------:R-:W-:Y:S01]  /*2e10*/  IMAD.MOV.U32 R5, RZ, RZ, R23 ;  /* 0x000000ffff057224 */ /* 0x000fe200078e0017 */
[----:B--2---:R-:W-:Y:S01]  /*2e20*/  @!P1 FSETP.GT.AND P0, PT, R10, R3, PT ;  /* 0x000000030a00920b */ /* 0x004fe20003f04000 */
[----:B------:R-:W-:-:S03]  /*2e30*/  IMAD.MOV.U32 R3, RZ, RZ, R17 ;  /* 0x000000ffff037224 */ /* 0x000fc600078e0011 */
[----:B------:R-:W-:Y:S02]  /*2e40*/  @!P1 SEL R18, RZ, 0x1, !P0 ;  /* 0x00000001ff129807 */ /* 0x000fe40004000000 */
[----:B------:R-:W-:Y:S02]  /*2e50*/  ISETP.GE.AND P0, PT, R14, UR4, PT ;  /* 0x000000040e007c0c */ /* 0x000fe4000bf06270 */
[----:B------:R-:W-:-:S13]  /*2e60*/  ISETP.EQ.AND P1, PT, R18, RZ, PT ;  /* 0x000000ff1200720c */ /* 0x000fda0003f22270 */
[----:B------:R-:W-:Y:S05]  /*2e70*/  @!P0 BRA P1, `(.L_x_16) ;  /* 0xfffffff800988947 */ /* 0x000fea000083ffff */
[----:B------:R-:W-:Y:S05]  /*2e80*/  BSYNC.RECONVERGENT B0 ;  /* 0x0000000000007941 */ /* 0x000fea0003800200 */
.L_x_10:
[----:B------:R-:W-:Y:S01]  /*2e90*/  ISETP.NE.AND P0, PT, R18, RZ, PT ;  /* 0x000000ff1200720c */ /* 0x000fe20003f05270 */
[----:B------:R-:W-:Y:S02]  /*2ea0*/  IMAD.MOV.U32 R3, RZ, RZ, R17 ;  /* 0x000000ffff037224 */ /* 0x000fe400078e0011 */
[----:B------:R-:W-:Y:S02]  /*2eb0*/  IMAD.MOV.U32 R2, RZ, RZ, R15 ;  /* 0x000000ffff027224 */ /* 0x000fe400078e000f */
[----:B------:R-:W-:-:S08]  /*2ec0*/  IMAD.MOV.U32 R5, RZ, RZ, R23 ;  /* 0x000000ffff057224 */ /* 0x000fd000078e0017 */
.L_x_9:
[----:B------:R-:W4:Y:S02]  /*2ed0*/  @P0 LDC.64 R8, c[0x0][0x380] ;  /* 0x0000e000ff080b82 */ /* 0x000f240000000a00 */
[----:B----4-:R-:W-:-:S05]  /*2ee0*/  @P0 IMAD.WIDE R8, R12, 0x4, R8 ;  /* 0x000000040c080825 */ /* 0x010fca00078e0208 */
[----:B------:R4:W-:Y:S01]  /*2ef0*/  @P0 STG.E desc[UR8][R8.64], R10 ;  /* 0x0000000a08000986 */ /* 0x0009e2000c101908 */
[----:B------:R-:W-:Y:S05]  /*2f00*/  @P0 EXIT ;  /* 0x000000000000094d */ /* 0x000fea0003800000 */
[----:B----4-:R-:W4:Y:S08]  /*2f10*/  LDC.64 R8, c[0x0][0x3a0] ;  /* 0x0000e800ff087b82 */ /* 0x010f300000000a00 */
[----:B------:R-:W5:Y:S01]  /*2f20*/  LDC.64 R14, c[0x0][0x390] ;  /* 0x0000e400ff0e7b82 */ /* 0x000f620000000a00 */
[----:B----4-:R-:W-:-:S05]  /*2f30*/  IMAD.WIDE R10, R12, 0x4, R8 ;  /* 0x000000040c0a7825 */ /* 0x010fca00078e0208 */
[----:B------:R-:W4:Y:S01]  /*2f40*/  LDG.E R9, desc[UR8][R10.64] ;  /* 0x000000080a097981 */ /* 0x000f22000c1e1900 */
[----:B-----5:R-:W-:-:S05]  /*2f50*/  IMAD.WIDE R14, R12, 0x4, R14 ;  /* 0x000000040c0e7825 */ /* 0x020fca00078e020e */
[----:B------:R-:W4:Y:S01]  /*2f60*/  LDG.E R8, desc[UR8][R14.64] ;  /* 0x000000080e087981 */ /* 0x000f22000c1e1900 */
[----:B------:R-:W-:Y:S01]  /*2f70*/  BSSY.RECONVERGENT B0, `(.L_x_17) ;  /* 0x0000009000007945 */ /* 0x000fe20003800200 */
[----:B----4-:R-:W-:Y:S01]  /*2f80*/  FSETP.GT.AND P0, PT, R9, R8, PT ;  /* 0x000000080900720b */ /* 0x010fe20003f04000 */
[----:B------:R-:W-:-:S12]  /*2f90*/  IMAD.MOV.U32 R0, RZ, RZ, R9 ;  /* 0x000000ffff007224 */ /* 0x000fd800078e0009 */
[----:B------:R-:W-:Y:S05]  /*2fa0*/  @P0 BRA `(.L_x_18) ;  /* 0x0000000000140947 */ /* 0x000fea0003800000 */
[----:B------:R-:W4:Y:S02]  /*2fb0*/  LDC.64 R10, c[0x0][0x3a8] ;  /* 0x0000ea00ff0a7b82 */ /* 0x000f240000000a00 */
[----:B----4-:R-:W-:-:S06]  /*2fc0*/  IMAD.WIDE R10, R12, 0x4, R10 ;  /* 0x000000040c0a7825 */ /* 0x010fcc00078e020a */
[----:B------:R-:W4:Y:S01]  /*2fd0*/  LDG.E R10, desc[UR8][R10.64] ;  /* 0x000000080a0a7981 */ /* 0x000f22000c1e1900 */
[----:B------:R-:W-:-:S04]  /*2fe0*/  FADD R13, R8, R8 ;  /* 0x00000008080d7221 */ /* 0x000fc80000000000 */
[----:B----4-:R-:W-:-:S07]  /*2ff0*/  FADD R0, -R10, R13 ;  /* 0x0000000d0a007221 */ /* 0x010fce0000000100 */
.L_x_18:
[----:B------:R-:W-:Y:S05]  /*3000*/  BSYNC.RECONVERGENT B0 ;  /* 0x0000000000007941 */ /* 0x000fea0003800200 */
.L_x_17:
[----:B------:R-:W4:Y:S01]  /*3010*/  F2F.F64.F32 R10, R0 ;  /* 0x00000000000a7310 */ /* 0x000f220000201800 */
[----:B------:R-:W-:Y:S01]  /*3020*/  BSSY.RECONVERGENT B0, `(.L_x_19) ;  /* 0x0000006000007945 */ /* 0x000fe20003800200 */
[----:B------:R-:W-:Y:S01]  /*3030*/  IMAD.MOV.U32 R42, RZ, RZ, R6 ;  /* 0x000000ffff2a7224 */ /* 0x000fe200078e0006 */
[----:B------:R-:W-:Y:S01]  /*3040*/  MOV R44, 0x3080 ;  /* 0x00003080002c7802 */ /* 0x000fe20000000f00 */
[----:B----4-:R-:W-:-:S10]  /*3050*/  DADD R20, -RZ, |R10| ;  /* 0x00000000ff147229 */ /* 0x010fd4000000050a */
[----:B------:R-:W-:-:S07]  /*3060*/  IMAD.MOV.U32 R43, RZ, RZ, R21 ;  /* 0x000000ffff2b7224 */ /* 0x000fce00078e0015 */
[----:B0123--:R-:W-:Y:S05]  /*3070*/  CALL.REL.NOINC `($rtruncnorm_kernel$__internal_accurate_pow) ;  /* 0x0000001400a07944 */ /* 0x00ffea0003c00000 */
[----:B------:R-:W-:Y:S05]  /*3080*/  BSYNC.RECONVERGENT B0 ;  /* 0x0000000000007941 */ /* 0x000fea0003800200 */
.L_x_19:
[----:B------:R-:W-:Y:S01]  /*3090*/  DADD R14, R10, 2 ;  /* 0x400000000a0e7429 */ /* 0x000fe20000000000 */
[----:B------:R-:W-:Y:S01]  /*30a0*/  FSETP.NEU.AND P0, PT, R0, RZ, PT ;  /* 0x000000ff0000720b */ /* 0x000fe20003f0d000 */
[----:B------:R-:W-:Y:S08]  /*30b0*/  BSSY.RECONVERGENT B0, `(.L_x_20) ;  /* 0x000000b000007945 */ /* 0x000ff00003800200 */
[----:B------:R-:W-:-:S04]  /*30c0*/  LOP3.LUT R14, R15, 0x7ff00000, RZ, 0xc0, !PT ;  /* 0x7ff000000f0e7812 */ /* 0x000fc800078ec0ff */
[----:B------:R-:W-:Y:S02]  /*30d0*/  ISETP.NE.AND P1, PT, R14, 0x7ff00000, PT ;  /* 0x7ff000000e00780c */ /* 0x000fe40003f25270 */
[----:B------:R-:W-:-:S11]  /*30e0*/  @!P0 CS2R R20, SRZ ;  /* 0x0000000000148805 */ /* 0x000fd6000001ff00 */
[----:B------:R-:W-:Y:S05]  /*30f0*/  @P1 BRA `(.L_x_21) ;  /* 0x0000000000181947 */ /* 0x000fea0003800000 */
[----:B------:R-:W-:-:S13]  /*3100*/  FSETP.NAN.AND P0, PT, R0, R0, PT ;  /* 0x000000000000720b */ /* 0x000fda0003f08000 */
[----:B------:R-:W-:Y:S01]  /*3110*/  @P0 DADD R20, R10, 2 ;  /* 0x400000000a140429 */ /* 0x000fe20000000000 */
[----:B------:R-:W-:Y:S10]  /*3120*/  @P0 BRA `(.L_x_21) ;  /* 0x00000000000c0947 */ /* 0x000ff40003800000 */
[----:B------:R-:W-:-:S14]  /*3130*/  DSETP.NEU.AND P0, PT, |R10|, +INF , PT ;  /* 0x7ff000000a00742a */ /* 0x000fdc0003f0d200 */
[----:B------:R-:W-:Y:S02]  /*3140*/  @!P0 IMAD.MOV.U32 R20, RZ, RZ, 0x0 ;  /* 0x00000000ff148424 */ /* 0x000fe400078e00ff */
[----:B------:R-:W-:-:S07]  /*3150*/  @!P0 IMAD.MOV.U32 R21, RZ, RZ, 0x7ff00000 ;  /* 0x7ff00000ff158424 */ /* 0x000fce00078e00ff */
.L_x_21:
[----:B------:R-:W-:Y:S05]  /*3160*/  BSYNC.RECONVERGENT B0 ;  /* 0x0000000000007941 */ /* 0x000fea0003800200 */
.L_x_20:
[----:B------:R-:W-:Y:S01]  /*3170*/  DADD R20, R20, 4 ;  /* 0x4010000014147429 */ /* 0x000fe20000000000 */
[----:B------:R-:W-:Y:S01]  /*3180*/  FSETP.NEU.AND P0, PT, R0, 1, PT ;  /* 0x3f8000000000780b */ /* 0x000fe20003f0d000 */
[----:B------:R-:W-:Y:S08]  /*3190*/  BSSY.RECONVERGENT B0, `(.L_x_22) ;  /* 0x0000010000007945 */ /* 0x000ff00003800200 */
[----:B------:R-:W0:Y:S02]  /*31a0*/  F2F.F32.F64 R20, R20 ;  /* 0x0000001400147310 */ /* 0x000e240000301000 */
[----:B0-----:R-:W-:-:S06]  /*31b0*/  FSEL R14, R20, 5, P0 ;  /* 0x40a00000140e7808 */ /* 0x001fcc0000000000 */
[----:B------:R0:W1:Y:S01]  /*31c0*/  MUFU.RSQ R13, R14 ;  /* 0x0000000e000d7308 */ /* 0x0000620000001400 */
[----:B------:R-:W-:-:S05]  /*31d0*/  VIADD R6, R14, 0xf3000000 ;  /* 0xf30000000e067836 */ /* 0x000fca0000000000 */
[----:B------:R-:W-:-:S13]  /*31e0*/  ISETP.GT.U32.AND P0, PT, R6, 0x727fffff, PT ;  /* 0x727fffff0600780c */ /* 0x000fda0003f04070 */
[----:B01----:R-:W-:Y:S05]  /*31f0*/  @!P0 BRA `(.L_x_23) ;  /* 0x0000000000148947 */ /* 0x003fea0003800000 */
[----:B------:R-:W-:Y:S01]  /*3200*/  IMAD.MOV.U32 R10, RZ, RZ, R14 ;  /* 0x000000ffff0a7224 */ /* 0x000fe200078e000e */
[----:B------:R-:W-:-:S07]  /*3210*/  MOV R22, 0x3230 ;  /* 0x0000323000167802 */ /* 0x000fce0000000f00 */
[----:B------:R-:W-:Y:S05]  /*3220*/  CALL.REL.NOINC `($__internal_0_$__cuda_sm20_sqrt_rn_f32_slowpath) ;  /* 0x0000000c003c7944 */ /* 0x000fea0003c00000 */
[----:B------:R-:W-:Y:S01]  /*3230*/  IMAD.MOV.U32 R11, RZ, RZ, R16 ;  /* 0x000000ffff0b7224 */ /* 0x000fe200078e0010 */
[----:B------:R-:W-:Y:S06]  /*3240*/  BRA `(.L_x_24) ;  /* 0x0000000000107947 */ /* 0x000fec0003800000 */
.L_x_23:
[----:B------:R-:W-:Y:S01]  /*3250*/  FMUL.FTZ R11, R14, R13 ;  /* 0x0000000d0e0b7220 */ /* 0x000fe20000410000 */
[----:B------:R-:W-:-:S03]  /*3260*/  FMUL.FTZ R10, R13, 0.5 ;  /* 0x3f0000000d0a7820 */ /* 0x000fc60000410000 */
[----:B------:R-:W-:-:S04]  /*3270*/  FFMA R6, -R11, R11, R14 ;  /* 0x0000000b0b067223 */ /* 0x000fc8000000010e */
[----:B------:R-:W-:-:S07]  /*3280*/  FFMA R11, R6, R10, R11 ;  /* 0x0000000a060b7223 */ /* 0x000fce000000000b */
.L_x_24:
[----:B------:R-:W-:Y:S05]  /*3290*/  BSYNC.RECONVERGENT B0 ;  /* 0x0000000000007941 */ /* 0x000fea0003800200 */
.L_x_22:
[----:B------:R-:W-:Y:S01]  /*32a0*/  FADD R11, R11, R0 ;  /* 0x000000000b0b7221 */ /* 0x000fe20000000000 */
[----:B------:R-:W0:Y:S01]  /*32b0*/  LDC.64 R14, c[0x0][0x398] ;  /* 0x0000e600ff0e7b82 */ /* 0x000e220000000a00 */
[----:B------:R-:W-:Y:S02]  /*32c0*/  BSSY.RECONVERGENT B0, `(.L_x_25) ;  /* 0x00000bf000007945 */ /* 0x000fe40003800200 */
[----:B------:R-:W-:-:S04]  /*32d0*/  FMUL R11, R11, 0.5 ;  /* 0x3f0000000b0b7820 */ /* 0x000fc80000400000 */
[----:B------:R-:W-:Y:S01]  /*32e0*/  FADD R16, -R11, R0 ;  /* 0x000000000b107221 */ /* 0x000fe20000000100 */
[----:B------:R-:W1:Y:S05]  /*32f0*/  LDC.64 R20, c[0x0][0x380] ;  /* 0x0000e000ff147b82 */ /* 0x000e6a0000000a00 */
[----:B------:R-:W2:Y:S01]  /*3300*/  F2F.F64.F32 R16, R16 ;  /* 0x0000001000107310 */ /* 0x000ea20000201800 */
[----:B0-----:R-:W-:Y:S01]  /*3310*/  IMAD.WIDE R14, R12, 0x4, R14 ;  /* 0x000000040c0e7825 */ /* 0x001fe200078e020e */
[----:B--2---:R-:W-:-:S03]  /*3320*/  DADD R18, R16, 2 ;  /* 0x4000000010127429 */ /* 0x004fc60000000000 */
[----:B-1----:R-:W-:-:S07]  /*3330*/  IMAD.WIDE R12, R12, 0x4, R20 ;  /* 0x000000040c0c7825 */ /* 0x002fce00078e0214 */
[----:B------:R-:W-:-:S07]  /*3340*/  LOP3.LUT R10, R19, 0x7ff00000, RZ, 0xc0, !PT ;  /* 0x7ff00000130a7812 */ /* 0x000fce00078ec0ff */
.L_x_38:
[----:B------:R-:W-:Y:S01]  /*3350*/  SHF.R.U32.HI R6, RZ, 0x2, R7 ;  /* 0x00000002ff067819 */ /* 0x000fe20000011607 */
[----:B------:R-:W-:Y:S01]  /*3360*/  IMAD.MOV.U32 R22, RZ, RZ, 0x3e055027 ;  /* 0x3e055027ff167424 */ /* 0x000fe200078e00ff */
[----:B------:R-:W0:Y:S01]  /*3370*/  MUFU.RCP R24, R11 ;  /* 0x0000000b00187308 */ /* 0x000e220000001000 */
[----:B------:R-:W-:Y:S01]  /*3380*/  BSSY.RECONVERGENT B1, `(.L_x_26) ;  /* 0x0000031000017945 */ /* 0x000fe20003800200 */
[----:B------:R-:W-:Y:S01]  /*3390*/  LOP3.LUT R6, R6, R7, RZ, 0x3c, !PT ;  /* 0x0000000706067212 */ /* 0x000fe200078e3cff */
[----:B------:R-:W-:Y:S01]  /*33a0*/  IMAD.SHL.U32 R7, R3, 0x10, RZ ;  /* 0x0000001003077824 */ /* 0x000fe200078e00ff */
[----:B------:R-:W-:-:S03]  /*33b0*/  FSETP.GEU.AND P2, PT, R0, R11, PT ;  /* 0x0000000b0000720b */ /* 0x000fc60003f4e000 */
[----:B------:R-:W-:-:S05]  /*33c0*/  IMAD.SHL.U32 R18, R6, 0x2, RZ ;  /* 0x0000000206127824 */ /* 0x000fca00078e00ff */
[----:B------:R-:W-:Y:S01]  /*33d0*/  LOP3.LUT R18, R6, R18, R7, 0x96, !PT ;  /* 0x0000001206127212 */ /* 0x000fe200078e9607 */
[----:B------:R-:W-:-:S03]  /*33e0*/  IMAD.MOV.U32 R6, RZ, RZ, R2 ;  /* 0x000000ffff067224 */ /* 0x000fc600078e0002 */
[----:B------:R-:W-:Y:S01]  /*33f0*/  LOP3.LUT R2, R18, R3, RZ, 0x3c, !PT ;  /* 0x0000000312027212 */ /* 0x000fe200078e3cff */
[----:B------:R-:W-:-:S03]  /*3400*/  IMAD.MOV.U32 R18, RZ, RZ, 0x2f800000 ;  /* 0x2f800000ff127424 */ /* 0x000fc600078e00ff */
[----:B------:R-:W-:-:S04]  /*3410*/  IADD3 R7, PT, PT, R42, 0x587c5, R2 ;  /* 0x000587c52a077810 */ /* 0x000fc80007ffe002 */
        /* <DEDUP_REMOVED lines=21> */
[----:B------:R-:W-:Y:S02]  /*3570*/  FFMA R18, R19, 1.1920928955078125e-07, R18 ;  /* 0x3400000013127823 */ /* 0x000fe40000000012 */
[----:B------:R-:W-:-:S04]  /*3580*/  FFMA R21, R21, R22, R21 ;  /* 0x0000001615157223 */ /* 0x000fc80000000015 */
[----:B------:R-:W-:-:S04]  /*3590*/  FFMA R18, R18, 0.69314718246459960938, R21 ;  /* 0x3f31721812127823 */ /* 0x000fc80000000015 */
[C---:B------:R-:W-:Y:S01]  /*35a0*/  @P0 FFMA R18, R7.reuse, R20, +INF ;  /* 0x7f80000007120423 */ /* 0x040fe20000000014 */
[----:B------:R-:W-:Y:S01]  /*35b0*/  FSETP.NEU.AND P0, PT, R7, RZ, PT ;  /* 0x000000ff0700720b */ /* 0x000fe20003f0d000 */
[----:B0-----:R-:W-:-:S03]  /*35c0*/  FFMA R7, -R11, R24, 1 ;  /* 0x3f8000000b077423 */ /* 0x001fc60000000118 */
[----:B------:R-:W-:Y:S01]  /*35d0*/  FSEL R18, R18, -INF , P0 ;  /* 0xff80000012127808 */ /* 0x000fe20000000000 */
[----:B------:R-:W-:-:S04]  /*35e0*/  FFMA R7, R24, R7, R24 ;  /* 0x0000000718077223 */ /* 0x000fc80000000018 */
[----:B------:R-:W-:-:S03]  /*35f0*/  FFMA R20, R18, R7, RZ ;  /* 0x0000000712147223 */ /* 0x000fc600000000ff */
[----:B------:R-:W0:Y:S01]  /*3600*/  FCHK P0, R18, R11 ;  /* 0x0000000b12007302 */ /* 0x000e220000000000 */
[----:B------:R-:W-:-:S04]  /*3610*/  FFMA R19, -R11, R20, R18 ;  /* 0x000000140b137223 */ /* 0x000fc80000000112 */
[----:B------:R-:W-:Y:S01]  /*3620*/  FFMA R45, R7, R19, R20 ;  /* 0x00000013072d7223 */ /* 0x000fe20000000014 */
[----:B------:R-:W-:Y:S02]  /*3630*/  IMAD.MOV.U32 R7, RZ, RZ, R5 ;  /* 0x000000ffff077224 */ /* 0x000fe400078e0005 */
[----:B------:R-:W-:Y:S01]  /*3640*/  IMAD.MOV.U32 R5, RZ, RZ, R3 ;  /* 0x000000ffff057224 */ /* 0x000fe200078e0003 */
[----:B0-----:R-:W-:Y:S06]  /*3650*/  @!P0 BRA `(.L_x_27) ;  /* 0x00000000000c8947 */ /* 0x001fec0003800000 */
[----:B------:R-:W-:-:S07]  /*3660*/  MOV R20, 0x3680 ;  /* 0x0000368000147802 */ /* 0x000fce0000000f00 */
[----:B------:R-:W-:Y:S05]  /*3670*/  CALL.REL.NOINC `($__internal_1_$__cuda_sm3x_div_rn_noftz_f32_slowpath) ;  /* 0x0000000800807944 */ /* 0x000fea0003c00000 */
[----:B------:R-:W-:-:S07]  /*3680*/  IMAD.MOV.U32 R45, RZ, RZ, R3 ;  /* 0x000000ffff2d7224 */ /* 0x000fce00078e0003 */
.L_x_27:
[----:B------:R-:W-:Y:S05]  /*3690*/  BSYNC.RECONVERGENT B1 ;  /* 0x0000000000017941 */ /* 0x000fea0003800200 */
.L_x_26:
[----:B------:R-:W-:Y:S01]  /*36a0*/  BSSY.RECONVERGENT B1, `(.L_x_28) ;  /* 0x0000072000017945 */ /* 0x000fe20003800200 */
[----:B------:R-:W-:-:S03]  /*36b0*/  FADD R45, -R45, R0 ;  /* 0x000000002d2d7221 */ /* 0x000fc60000000100 */
[----:B------:R-:W-:Y:S05]  /*36c0*/  @P2 BRA `(.L_x_29) ;  /* 0x0000000000982947 */ /* 0x000fea0003800000 */
[----:B------:R-:W-:Y:S01]  /*36d0*/  FADD R3, R11, -R45 ;  /* 0x8000002d0b037221 */ /* 0x000fe20000000000 */
[----:B------:R-:W-:Y:S01]  /*36e0*/  BSSY.RECONVERGENT B2, `(.L_x_30) ;  /* 0x0000006000027945 */ /* 0x000fe20003800200 */
[----:B------:R-:W-:Y:S02]  /*36f0*/  MOV R44, 0x3740 ;  /* 0x00003740002c7802 */ /* 0x000fe40000000f00 */
[----:B------:R-:W0:Y:S02]  /*3700*/  F2F.F64.F32 R38, R3 ;  /* 0x0000000300267310 */ /* 0x000e240000201800 */
[----:B0-----:R-:W-:-:S10]  /*3710*/  DADD R20, -RZ, |R38| ;  /* 0x00000000ff147229 */ /* 0x001fd40000000526 */
[----:B------:R-:W-:-:S07]  /*3720*/  IMAD.MOV.U32 R43, RZ, RZ, R21 ;  /* 0x000000ffff2b7224 */ /* 0x000fce00078e0015 */
[----:B------:R-:W-:Y:S05]  /*3730*/  CALL.REL.NOINC `($rtruncnorm_kernel$__internal_accurate_pow) ;  /* 0x0000000c00f07944 */ /* 0x000fea0003c00000 */
[----:B------:R-:W-:Y:S05]  /*3740*/  BSYNC.RECONVERGENT B2 ;  /* 0x0000000000027941 */ /* 0x000fea0003800200 */
.L_x_30:
[----:B------:R-:W-:Y:S01]  /*3750*/  DADD R18, R38, 2 ;  /* 0x4000000026127429 */ /* 0x000fe20000000000 */
[----:B------:R-:W-:Y:S01]  /*3760*/  FSETP.NEU.AND P0, PT, R3, RZ, PT ;  /* 0x000000ff0300720b */ /* 0x000fe20003f0d000 */
[----:B------:R-:W-:Y:S03]  /*3770*/  BSSY.RECONVERGENT B2, `(.L_x_31) ;  /* 0x000000c000027945 */ /* 0x000fe60003800200 */
[----:B------:R-:W-:Y:S02]  /*3780*/  FSEL R20, R20, RZ, P0 ;  /* 0x000000ff14147208 */ /* 0x000fe40000000000 */
[----:B------:R-:W-:-:S03]  /*3790*/  FSEL R21, R21, RZ, P0 ;  /* 0x000000ff15157208 */ /* 0x000fc60000000000 */
[----:B------:R-:W-:-:S04]  /*37a0*/  LOP3.LUT R18, R19, 0x7ff00000, RZ, 0xc0, !PT ;  /* 0x7ff0000013127812 */ /* 0x000fc800078ec0ff */
[----:B------:R-:W-:-:S13]  /*37b0*/  ISETP.NE.AND P1, PT, R18, 0x7ff00000, PT ;  /* 0x7ff000001200780c */ /* 0x000fda0003f25270 */
[----:B------:R-:W-:Y:S05]  /*37c0*/  @P1 BRA `(.L_x_32) ;  /* 0x0000000000181947 */ /* 0x000fea0003800000 */
[----:B------:R-:W-:-:S13]  /*37d0*/  FSETP.NAN.AND P0, PT, R3, R3, PT ;  /* 0x000000030300720b */ /* 0x000fda0003f08000 */
[----:B------:R-:W-:Y:S01]  /*37e0*/  @P0 DADD R20, R38, 2 ;  /* 0x4000000026140429 */ /* 0x000fe20000000000 */
[----:B------:R-:W-:Y:S10]  /*37f0*/  @P0 BRA `(.L_x_32) ;  /* 0x00000000000c0947 */ /* 0x000ff40003800000 */
[----:B------:R-:W-:-:S14]  /*3800*/  DSETP.NEU.AND P0, PT, |R38|, +INF , PT ;  /* 0x7ff000002600742a */ /* 0x000fdc0003f0d200 */
[----:B------:R-:W-:Y:S02]  /*3810*/  @!P0 IMAD.MOV.U32 R20, RZ, RZ, 0x0 ;  /* 0x00000000ff148424 */ /* 0x000fe400078e00ff */
[----:B------:R-:W-:-:S07]  /*3820*/  @!P0 IMAD.MOV.U32 R21, RZ, RZ, 0x7ff00000 ;  /* 0x7ff00000ff158424 */ /* 0x000fce00078e00ff */
.L_x_32:
[----:B------:R-:W-:Y:S05]  /*3830*/  BSYNC.RECONVERGENT B2 ;  /* 0x0000000000027941 */ /* 0x000fea0003800200 */
.L_x_31:
[----:B------:R-:W-:Y:S01]  /*3840*/  DMUL R20, R20, -0.5 ;  /* 0xbfe0000014147828 */ /* 0x000fe20000000000 */
[----:B------:R-:W-:Y:S01]  /*3850*/  FSETP.NEU.AND P0, PT, R3, 1, PT ;  /* 0x3f8000000300780b */ /* 0x000fe20003f0d000 */
[----:B------:R-:W-:Y:S02]  /*3860*/  IMAD.MOV.U32 R18, RZ, RZ, 0x3bbb989d ;  /* 0x3bbb989dff127424 */ /* 0x000fe400078e00ff */
[----:B------:R-:W-:-:S06]  /*3870*/  IMAD.MOV.U32 R19, RZ, RZ, 0x437c0000 ;  /* 0x437c0000ff137424 */ /* 0x000fcc00078e00ff */
[----:B------:R-:W0:Y:S02]  /*3880*/  F2F.F32.F64 R20, R20 ;  /* 0x0000001400147310 */ /* 0x000e240000301000 */
[----:B0-----:R-:W-:-:S05]  /*3890*/  FSEL R3, R20, -0.5, P0 ;  /* 0xbf00000014037808 */ /* 0x001fca0000000000 */
[----:B------:R-:W-:-:S04]  /*38a0*/  FFMA.SAT R18, R3, R18, 0.5 ;  /* 0x3f00000003127423 */ /* 0x000fc80000002012 */
[----:B------:R-:W-:-:S04]  /*38b0*/  FFMA.RM R18, R18, R19, 12582913 ;  /* 0x4b40000112127423 */ /* 0x000fc80000004013 */
[C---:B------:R-:W-:Y:S01]  /*38c0*/  FADD R22, R18.reuse, -12583039 ;  /* 0xcb40007f12167421 */ /* 0x040fe20000000000 */
[----:B------:R-:W-:-:S03]  /*38d0*/  IMAD.SHL.U32 R18, R18, 0x800000, RZ ;  /* 0x0080000012127824 */ /* 0x000fc600078e00ff */
[----:B------:R-:W-:-:S04]  /*38e0*/  FFMA R22, R3, 1.4426950216293334961, -R22 ;  /* 0x3fb8aa3b03167823 */ /* 0x000fc80000000816 */
[----:B------:R-:W-:-:S04]  /*38f0*/  FFMA R22, R3, 1.925963033500011079e-08, R22 ;  /* 0x32a5706003167823 */ /* 0x000fc80000000016 */
[----:B------:R-:W0:Y:S02]  /*3900*/  MUFU.EX2 R3, R22 ;  /* 0x0000001600037308 */ /* 0x000e240000000800 */
[----:B0-----:R-:W-:Y:S01]  /*3910*/  FMUL R18, R18, R3 ;  /* 0x0000000312127220 */ /* 0x001fe20000400000 */
[----:B------:R-:W-:Y:S06]  /*3920*/  BRA `(.L_x_33) ;  /* 0x0000000400247947 */ /* 0x000fec0003800000 */
.L_x_29:
        /* <DEDUP_REMOVED lines=8> */
.L_x_34:
[----:B------:R-:W-:Y:S01]  /*39b0*/  DADD R18, R38, 2 ;  /* 0x4000000026127429 */ /* 0x000fe20000000000 */
[----:B------:R-:W-:Y:S01]  /*39c0*/  FSETP.NEU.AND P0, PT, R3, RZ, PT ;  /* 0x000000ff0300720b */ /* 0x000fe20003f0d000 */
[----:B------:R-:W-:Y:S03]  /*39d0*/  BSSY.RECONVERGENT B2, `(.L_x_35) ;  /* 0x000000d000027945 */ /* 0x000fe60003800200 */
[----:B------:R-:W-:Y:S02]  /*39e0*/  FSEL R40, R20, RZ, P0 ;  /* 0x000000ff14287208 */ /* 0x000fe40000000000 */
[----:B------:R-:W-:-:S03]  /*39f0*/  FSEL R41, R21, RZ, P0 ;  /* 0x000000ff15297208 */ /* 0x000fc60000000000 */
[----:B------:R-:W-:-:S04]  /*3a00*/  LOP3.LUT R18, R19, 0x7ff00000, RZ, 0xc0, !PT ;  /* 0x7ff0000013127812 */ /* 0x000fc800078ec0ff */
[----:B------:R-:W-:Y:S01]  /*3a10*/  ISETP.NE.AND P1, PT, R18, 0x7ff00000, PT ;  /* 0x7ff000001200780c */ /* 0x000fe20003f25270 */
[----:B------:R-:W-:-:S12]  /*3a20*/  DADD R18, -RZ, |R16| ;  /* 0x00000000ff127229 */ /* 0x000fd80000000510 */
[----:B------:R-:W-:Y:S05]  /*3a30*/  @P1 BRA `(.L_x_36) ;  /* 0x0000000000181947 */ /* 0x000fea0003800000 */
[----:B------:R-:W-:-:S13]  /*3a40*/  FSETP.NAN.AND P0, PT, R3, R3, PT ;  /* 0x000000030300720b */ /* 0x000fda0003f08000 */
[----:B------:R-:W-:Y:S01]  /*3a50*/  @P0 DADD R40, R38, 2 ;  /* 0x4000000026280429 */ /* 0x000fe20000000000 */
[----:B------:R-:W-:Y:S10]  /*3a60*/  @P0 BRA `(.L_x_36) ;  /* 0x00000000000c0947 */ /* 0x000ff40003800000 */
[----:B------:R-:W-:-:S14]  /*3a70*/  DSETP.NEU.AND P0, PT, |R38|, +INF , PT ;  /* 0x7ff000002600742a */ /* 0x000fdc0003f0d200 */
[----:B------:R-:W-:Y:S02]  /*3a80*/  @!P0 IMAD.MOV.U32 R40, RZ, RZ, 0x0 ;  /* 0x00000000ff288424 */ /* 0x000fe400078e00ff */
[----:B------:R-:W-:-:S07]  /*3a90*/  @!P0 IMAD.MOV.U32 R41, RZ, RZ, 0x7ff00000 ;  /* 0x7ff00000ff298424 */ /* 0x000fce00078e00ff */
.L_x_36:
[----:B------:R-:W-:Y:S05]  /*3aa0*/  BSYNC.RECONVERGENT B2 ;  /* 0x0000000000027941 */ /* 0x000fea0003800200 */
.L_x_35:
[----:B------:R-:W-:Y:S01]  /*3ab0*/  BSSY.RECONVERGENT B2, `(.L_x_37) ;  /* 0x0000005000027945 */ /* 0x000fe20003800200 */
[----:B------:R-:W-:Y:S01]  /*3ac0*/  IMAD.MOV.U32 R20, RZ, RZ, R18 ;  /* 0x000000ffff147224 */ /* 0x000fe200078e0012 */
[----:B------:R-:W-:Y:S01]  /*3ad0*/  MOV R44, 0x3b00 ;  /* 0x00003b00002c7802 */ /* 0x000fe20000000f00 */
[----:B------:R-:W-:-:S07]  /*3ae0*/  IMAD.MOV.U32 R43, RZ, RZ, R19 ;  /* 0x000000ffff2b7224 */ /* 0x000fce00078e0013 */
[----:B------:R-:W-:Y:S05]  /*3af0*/  CALL.REL.NOINC `($rtruncnorm_kernel$__internal_accurate_pow) ;  /* 0x0000000c00007944 */ /* 0x000fea0003c00000 */
[----:B------:R-:W-:Y:S05]  /*3b00*/  BSYNC.RECONVERGENT B2 ;  /* 0x0000000000027941 */ /* 0x000fea0003800200 */
.L_x_37:
[----:B------:R-:W-:Y:S01]  /*3b10*/  FADD R22, -R11, R0 ;  /* 0x000000000b167221 */ /* 0x000fe20000000100 */
[----:B------:R-:W-:Y:S01]  /*3b20*/  ISETP.NE.AND P2, PT, R10, 0x7ff00000, PT ;  /* 0x7ff000000a00780c */ /* 0x000fe20003f45270 */
[----:B------:R-:W-:Y:S02]  /*3b30*/  DSETP.NEU.AND P0, PT, |R16|, +INF , PT ;  /* 0x7ff000001000742a */ /* 0x000fe40003f0d200 */
[----:B------:R-:W0:Y:S01]  /*3b40*/  F2F.F64.F32 R18, R22 ;  /* 0x0000001600127310 */ /* 0x000e220000201800 */
[----:B------:R-:W-:Y:S01]  /*3b50*/  FSETP.NEU.AND P1, PT, R22, RZ, PT ;  /* 0x000000ff1600720b */ /* 0x000fe20003f2d000 */
[----:B------:R-:W-:-:S03]  /*3b60*/  DMUL R40, R40, -0.5 ;  /* 0xbfe0000028287828 */ /* 0x000fc60000000000 */
[----:B------:R-:W-:Y:S02]  /*3b70*/  FSEL R20, R20, RZ, P1 ;  /* 0x000000ff14147208 */ /* 0x000fe40000800000 */
[----:B------:R-:W-:Y:S02]  /*3b80*/  FSEL R23, R21, RZ, P1 ;  /* 0x000000ff15177208 */ /* 0x000fe40000800000 */
[----:B------:R-:W-:Y:S02]  /*3b90*/  FSETP.NAN.AND P1, PT, R22, R22, PT ;  /* 0x000000161600720b */ /* 0x000fe40003f28000 */
[----:B------:R-:W-:Y:S01]  /*3ba0*/  FSEL R3, R20, RZ, P0 ;  /* 0x000000ff14037208 */ /* 0x000fe20000000000 */
[----:B------:R-:W1:Y:S01]  /*3bb0*/  F2F.F32.F64 R40, R40 ;  /* 0x0000002800287310 */ /* 0x000e620000301000 */
[----:B------:R-:W-:Y:S01]  /*3bc0*/  FSEL R21, R23, +QNAN , P0 ;  /* 0x7ff0000017157808 */ /* 0x000fe20000000000 */
[----:B0-----:R-:W-:-:S10]  /*3bd0*/  DADD R18, R18, 2 ;  /* 0x4000000012127429 */ /* 0x001fd40000000000 */
[----:B------:R-:W-:Y:S01]  /*3be0*/  @!P2 FSEL R20, R18, R3, P1 ;  /* 0x000000031214a208 */ /* 0x000fe20000800000 */
[----:B------:R-:W-:Y:S01]  /*3bf0*/  FADD R3, R11, -R45 ;  /* 0x8000002d0b037221 */ /* 0x000fe20000000000 */
[----:B------:R-:W-:-:S03]  /*3c00*/  @!P2 FSEL R23, R19, R21, P1 ;  /* 0x000000151317a208 */ /* 0x000fc60000800000 */
[----:B------:R-:W-:Y:S01]  /*3c10*/  IMAD.MOV.U32 R18, RZ, RZ, R20 ;  /* 0x000000ffff127224 */ /* 0x000fe200078e0014 */
[----:B------:R-:W-:Y:S01]  /*3c20*/  FSETP.NEU.AND P0, PT, R3, 1, PT ;  /* 0x3f8000000300780b */ /* 0x000fe20003f0d000 */
[----:B------:R-:W-:Y:S02]  /*3c30*/  IMAD.MOV.U32 R19, RZ, RZ, R23 ;  /* 0x000000ffff137224 */ /* 0x000fe400078e0017 */
[----:B------:R-:W-:Y:S01]  /*3c40*/  IMAD.MOV.U32 R20, RZ, RZ, 0x3bbb989d ;  /* 0x3bbb989dff147424 */ /* 0x000fe200078e00ff */
[----:B-1----:R-:W-:Y:S01]  /*3c50*/  FSEL R21, R40, -0.5, P0 ;  /* 0xbf00000028157808 */ /* 0x002fe20000000000 */
[----:B------:R-:W-:Y:S01]  /*3c60*/  IMAD.MOV.U32 R23, RZ, RZ, 0x437c0000 ;  /* 0x437c0000ff177424 */ /* 0x000fe200078e00ff */
[----:B------:R-:W-:Y:S01]  /*3c70*/  FSETP.NEU.AND P0, PT, R22, 1, PT ;  /* 0x3f8000001600780b */ /* 0x000fe20003f0d000 */
[----:B------:R-:W-:Y:S02]  /*3c80*/  DMUL R18, R18, -0.5 ;  /* 0xbfe0000012127828 */ /* 0x000fe40000000000 */
[----:B------:R-:W-:-:S04]  /*3c90*/  FFMA.SAT R3, R21, R20, 0.5 ;  /* 0x3f00000015037423 */ /* 0x000fc80000002014 */
[----:B------:R-:W-:-:S04]  /*3ca0*/  FFMA.RM R22, R3, R23, 12582913 ;  /* 0x4b40000103167423 */ /* 0x000fc80000004017 */
[----:B------:R0:W1:Y:S01]  /*3cb0*/  F2F.F32.F64 R18, R18 ;  /* 0x0000001200127310 */ /* 0x0000620000301000 */
[C---:B------:R-:W-:Y:S01]  /*3cc0*/  FADD R24, R22.reuse, -12583039 ;  /* 0xcb40007f16187421 */ /* 0x040fe20000000000 */
[----:B------:R-:W-:-:S03]  /*3cd0*/  IMAD.SHL.U32 R22, R22, 0x800000, RZ ;  /* 0x0080000016167824 */ /* 0x000fc600078e00ff */
[----:B------:R-:W-:-:S04]  /*3ce0*/  FFMA R24, R21, 1.4426950216293334961, -R24 ;  /* 0x3fb8aa3b15187823 */ /* 0x000fc80000000818 */
[----:B------:R-:W-:-:S04]  /*3cf0*/  FFMA R24, R21, 1.925963033500011079e-08, R24 ;  /* 0x32a5706015187823 */ /* 0x000fc80000000018 */
[----:B0-----:R-:W0:Y:S01]  /*3d00*/  MUFU.EX2 R19, R24 ;  /* 0x0000001800137308 */ /* 0x001e220000000800 */
[----:B-1----:R-:W-:-:S05]  /*3d10*/  FSEL R3, R18, -0.5, P0 ;  /* 0xbf00000012037808 */ /* 0x002fca0000000000 */
[----:B------:R-:W-:-:S04]  /*3d20*/  FFMA.SAT R20, R3, R20, 0.5 ;  /* 0x3f00000003147423 */ /* 0x000fc80000002014 */
[----:B------:R-:W-:-:S04]  /*3d30*/  FFMA.RM R20, R20, R23, 12582913 ;  /* 0x4b40000114147423 */ /* 0x000fc80000004017 */
[C---:B------:R-:W-:Y:S01]  /*3d40*/  FADD R18, R20.reuse, -12583039 ;  /* 0xcb40007f14127421 */ /* 0x040fe20000000000 */
[----:B------:R-:W-:Y:S02]  /*3d50*/  IMAD.SHL.U32 R20, R20, 0x800000, RZ ;  /* 0x0080000014147824 */ /* 0x000fe400078e00ff */
[----:B0-----:R-:W-:Y:S01]  /*3d60*/  FMUL R19, R22, R19 ;  /* 0x0000001316137220 */ /* 0x001fe20000400000 */
[----:B------:R-:W-:-:S04]  /*3d70*/  FFMA R18, R3, 1.4426950216293334961, -R18 ;  /* 0x3fb8aa3b03127823 */ /* 0x000fc80000000812 */
[----:B------:R-:W-:-:S06]  /*3d80*/  FFMA R3, R3, 1.925963033500011079e-08, R18 ;  /* 0x32a5706003037823 */ /* 0x000fcc0000000012 */
[----:B------:R-:W0:Y:S02]  /*3d90*/  MUFU.EX2 R3, R3 ;  /* 0x0000000300037308 */ /* 0x000e240000000800 */
[----:B0-----:R-:W-:-:S04]  /*3da0*/  FMUL R20, R3, R20 ;  /* 0x0000001403147220 */ /* 0x001fc80000400000 */
[----:B------:R-:W-:-:S07]  /*3db0*/  FMUL R18, R19, R20 ;  /* 0x0000001413127220 */ /* 0x000fce0000400000 */
.L_x_33:
[----:B------:R-:W-:Y:S05]  /*3dc0*/  BSYNC.RECONVERGENT B1 ;  /* 0x0000000000017941 */ /* 0x000fea0003800200 */
.L_x_28:
[----:B------:R-:W-:Y:S01]  /*3dd0*/  SHF.R.U32.HI R3, RZ, 0x2, R4 ;  /* 0x00000002ff037819 */ /* 0x000fe20000011604 */
[----:B------:R-:W-:-:S03]  /*3de0*/  VIADD R42, R42, 0xb0f8a ;  /* 0x000b0f8a2a2a7836 */ /* 0x000fc60000000000 */
[----:B------:R-:W-:Y:S01]  /*3df0*/  LOP3.LUT R3, R3, R4, RZ, 0x3c, !PT ;  /* 0x0000000403037212 */ /* 0x000fe200078e3cff */
[----:B------:R-:W-:-:S04]  /*3e00*/  IMAD.SHL.U32 R4, R2, 0x10, RZ ;  /* 0x0000001002047824 */ /* 0x000fc800078e00ff */
[----:B------:R-:W-:-:S05]  /*3e10*/  IMAD.SHL.U32 R19, R3, 0x2, RZ ;  /* 0x0000000203137824 */ /* 0x000fca00078e00ff */
[----:B------:R-:W-:Y:S01]  /*3e20*/  LOP3.LUT R3, R3, R19, R4, 0x96, !PT ;  /* 0x0000001303037212 */ /* 0x000fe200078e9604 */
[----:B------:R-:W-:-:S03]  /*3e30*/  IMAD.MOV.U32 R19, RZ, RZ, 0x2f800000 ;  /* 0x2f800000ff137424 */ /* 0x000fc600078e00ff */
[----:B------:R-:W-:-:S05]  /*3e40*/  LOP3.LUT R3, R3, R2, RZ, 0x3c, !PT ;  /* 0x0000000203037212 */ /* 0x000fca00078e3cff */
[----:B------:R-:W-:-:S05]  /*3e50*/  IMAD.IADD R4, R3, 0x1, R42 ;  /* 0x0000000103047824 */ /* 0x000fca00078e022a */
[----:B------:R-:W-:-:S05]  /*3e60*/  I2FP.F32.U32 R4, R4 ;  /* 0x0000000400047245 */ /* 0x000fca0000201000 */
[----:B------:R-:W-:Y:S01]  /*3e70*/  FFMA R19, R4, R19, 1.1641532182693481445e-10 ;  /* 0x2f00000004137423 */ /* 0x000fe20000000013 */
[----:B------:R-:W-:-:S04]  /*3e80*/  IMAD.MOV.U32 R4, RZ, RZ, R6 ;  /* 0x000000ffff047224 */ /* 0x000fc800078e0006 */
[----:B------:R-:W-:-:S13]  /*3e90*/  FSETP.GEU.AND P0, PT, R19, R18, PT ;  /* 0x000000121300720b */ /* 0x000fda0003f0e000 */
[----:B------:R-:W-:Y:S05]  /*3ea0*/  @P0 BRA `(.L_x_38) ;  /* 0xfffffff400280947 */ /* 0x000fea000383ffff */
[----:B------:R-:W-:Y:S05]  /*3eb0*/  BSYNC.RECONVERGENT B0 ;  /* 0x0000000000007941 */ /* 0x000fea0003800200 */
.L_x_25:
[----:B------:R-:W2:Y:S01]  /*3ec0*/  LDG.E R14, desc[UR8][R14.64] ;  /* 0x000000080e0e7981 */ /* 0x000ea2000c1e1900 */
[----:B------:R-:W-:-:S13]  /*3ed0*/  FSETP.GT.AND P0, PT, R9, R8, PT ;  /* 0x000000080900720b */ /* 0x000fda0003f04000 */
[CCC-:B--2---:R-:W-:Y:S01]  /*3ee0*/  @P0 FFMA R3, R45.reuse, R14.reuse, R8.reuse ;  /* 0x0000000e2d030223 */ /* 0x1c4fe20000000008 */
[----:B------:R-:W-:-:S05]  /*3ef0*/  @!P0 FFMA R3, -R45, R14, R8 ;  /* 0x0000000e2d038223 */ /* 0x000fca0000000108 */
[----:B------:R-:W-:Y:S01]  /*3f00*/  STG.E desc[UR8][R12.64], R3 ;  /* 0x000000030c007986 */ /* 0x000fe2000c101908 */
[----:B------:R-:W-:Y:S05]  /*3f10*/  EXIT ;  /* 0x000000000000794d */ /* 0x000fea0003800000 */
        .weak           $__internal_0_$__cuda_sm20_sqrt_rn_f32_slowpath
        .type           $__internal_0_$__cuda_sm20_sqrt_rn_f32_slowpath,@function
        .size           $__internal_0_$__cuda_sm20_sqrt_rn_f32_slowpath,($__internal_1_$__cuda_sm3x_div_rn_noftz_f32_slowpath - $__internal_0_$__cuda_sm20_sqrt_rn_f32_slowpath)
$__internal_0_$__cuda_sm20_sqrt_rn_f32_slowpath:
[----:B------:R-:W-:-:S13]  /*3f20*/  LOP3.LUT P0, RZ, R10, 0x7fffffff, RZ, 0xc0, !PT ;  /* 0x7fffffff0aff7812 */ /* 0x000fda000780c0ff */
[----:B------:R-:W-:Y:S01]  /*3f30*/  @!P0 IMAD.MOV.U32 R16, RZ, RZ, R10 ;  /* 0x000000ffff108224 */ /* 0x000fe200078e000a */
[----:B------:R-:W-:Y:S06]  /*3f40*/  @!P0 BRA `(.L_x_39) ;  /* 0x0000000000408947 */ /* 0x000fec0003800000 */
[----:B------:R-:W-:-:S13]  /*3f50*/  FSETP.GEU.FTZ.AND P0, PT, R10, RZ, PT ;  /* 0x000000ff0a00720b */ /* 0x000fda0003f1e000 */
[----:B------:R-:W-:Y:S01]  /*3f60*/  @!P0 IMAD.MOV.U32 R16, RZ, RZ, 0x7fffffff ;  /* 0x7fffffffff108424 */ /* 0x000fe200078e00ff */
[----:B------:R-:W-:Y:S06]  /*3f70*/  @!P0 BRA `(.L_x_39) ;  /* 0x0000000000348947 */ /* 0x000fec0003800000 */
[----:B------:R-:W-:-:S13]  /*3f80*/  FSETP.GTU.FTZ.AND P0, PT, |R10|, +INF , PT ;  /* 0x7f8000000a00780b */ /* 0x000fda0003f1c200 */
[----:B------:R-:W-:Y:S01]  /*3f90*/  @P0 FADD.FTZ R16, R10, 1 ;  /* 0x3f8000000a100421 */ /* 0x000fe20000010000 */
[----:B------:R-:W-:Y:S06]  /*3fa0*/  @P0 BRA `(.L_x_39) ;  /* 0x0000000000280947 */ /* 0x000fec0003800000 */
[----:B------:R-:W-:-:S13]  /*3fb0*/  FSETP.NEU.FTZ.AND P0, PT, |R10|, +INF , PT ;  /* 0x7f8000000a00780b */ /* 0x000fda0003f1d200 */
[----:B------:R-:W-:-:S04]  /*3fc0*/  @P0 FFMA R18, R10, 1.84467440737095516160e+19, RZ ;  /* 0x5f8000000a120823 */ /* 0x000fc800000000ff */
[----:B------:R-:W0:Y:S02]  /*3fd0*/  @P0 MUFU.RSQ R19, R18 ;  /* 0x0000001200130308 */ /* 0x000e240000001400 */
[----:B0-----:R-:W-:Y:S01]  /*3fe0*/  @P0 FMUL.FTZ R21, R18, R19 ;  /* 0x0000001312150220 */ /* 0x001fe20000410000 */
[----:B------:R-:W-:-:S03]  /*3ff0*/  @P0 FMUL.FTZ R19, R19, 0.5 ;  /* 0x3f00000013130820 */ /* 0x000fc60000410000 */
[----:B------:R-:W-:-:S04]  /*4000*/  @P0 FADD.FTZ R16, -R21, -RZ ;  /* 0x800000ff15100221 */ /* 0x000fc80000010100 */
[----:B------:R-:W-:Y:S01]  /*4010*/  @P0 FFMA R20, R21, R16, R18 ;  /* 0x0000001015140223 */ /* 0x000fe20000000012 */
[----:B------:R-:W-:-:S03]  /*4020*/  @!P0 IMAD.MOV.U32 R16, RZ, RZ, R10 ;  /* 0x000000ffff108224 */ /* 0x000fc600078e000a */
[----:B------:R-:W-:-:S04]  /*4030*/  @P0 FFMA R19, R20, R19, R21 ;  /* 0x0000001314130223 */ /* 0x000fc80000000015 */
[----:B------:R-:W-:-:S07]  /*4040*/  @P0 FMUL.FTZ R16, R19, 2.3283064365386962891e-10 ;  /* 0x2f80000013100820 */ /* 0x000fce0000410000 */
.L_x_39:
[----:B------:R-:W-:Y:S02]  /*4050*/  IMAD.MOV.U32 R18, RZ, RZ, R22 ;  /* 0x000000ffff127224 */ /* 0x000fe400078e0016 */
[----:B------:R-:W-:-:S04]  /*4060*/  IMAD.MOV.U32 R19, RZ, RZ, 0x0 ;  /* 0x00000000ff137424 */ /* 0x000fc800078e00ff */
[----:B------:R-:W-:Y:S05]  /*4070*/  RET.REL.NODEC R18 `(rtruncnorm_kernel) ;  /* 0xffffffbc12e07950 */ /* 0x000fea0003c3ffff */
        .weak           $__internal_1_$__cuda_sm3x_div_rn_noftz_f32_slowpath
        .type           $__internal_1_$__cuda_sm3x_div_rn_noftz_f32_slowpath,@function
        .size           $__internal_1_$__cuda_sm3x_div_rn_noftz_f32_slowpath,($rtruncnorm_kernel$__internal_accurate_pow - $__internal_1_$__cuda_sm3x_div_rn_noftz_f32_slowpath)
$__internal_1_$__cuda_sm3x_div_rn_noftz_f32_slowpath:
[--C-:B------:R-:W-:Y:S01]  /*4080*/  SHF.R.U32.HI R19, RZ, 0x17, R11.reuse ;  /* 0x00000017ff137819 */ /* 0x100fe2000001160b */
[----:B------:R-:W-:Y:S01]  /*4090*/  BSSY.RECONVERGENT B2, `(.L_x_40) ;  /* 0x0000064000027945 */ /* 0x000fe20003800200 */
[----:B------:R-:W-:Y:S02]  /*40a0*/  SHF.R.U32.HI R3, RZ, 0x17, R18 ;  /* 0x00000017ff037819 */ /* 0x000fe40000011612 */
[----:B------:R-:W-:Y:S01]  /*40b0*/  LOP3.LUT R28, R19, 0xff, RZ, 0xc0, !PT ;  /* 0x000000ff131c7812 */ /* 0x000fe200078ec0ff */
[----:B------:R-:W-:Y:S01]  /*40c0*/  IMAD.MOV.U32 R19, RZ, RZ, R11 ;  /* 0x000000ffff137224 */ /* 0x000fe200078e000b */
[----:B------:R-:W-:-:S03]  /*40d0*/  LOP3.LUT R25, R3, 0xff, RZ, 0xc0, !PT ;  /* 0x000000ff03197812 */ /* 0x000fc600078ec0ff */
[----:B------:R-:W-:Y:S02]  /*40e0*/  VIADD R23, R28, 0xffffffff ;  /* 0xffffffff1c177836 */ /* 0x000fe40000000000 */
[----:B------:R-:W-:-:S03]  /*40f0*/  VIADD R22, R25, 0xffffffff ;  /* 0xffffffff19167836 */ /* 0x000fc60000000000 */
[----:B------:R-:W-:-:S04]  /*4100*/  ISETP.GT.U32.AND P0, PT, R23, 0xfd, PT ;  /* 0x000000fd1700780c */ /* 0x000fc80003f04070 */
[----:B------:R-:W-:-:S13]  /*4110*/  ISETP.GT.U32.OR P0, PT, R22, 0xfd, P0 ;  /* 0x000000fd1600780c */ /* 0x000fda0000704470 */
[----:B------:R-:W-:Y:S01]  /*4120*/  @!P0 IMAD.MOV.U32 R21, RZ, RZ, RZ ;  /* 0x000000ffff158224 */ /* 0x000fe200078e00ff */
[----:B------:R-:W-:Y:S06]  /*4130*/  @!P0 BRA `(.L_x_41) ;  /* 0x0000000000608947 */ /* 0x000fec0003800000 */
[----:B------:R-:W-:Y:S01]  /*4140*/  FSETP.GTU.FTZ.AND P1, PT, |R11|, +INF , PT ;  /* 0x7f8000000b00780b */ /* 0x000fe20003f3c200 */
[----:B------:R-:W-:Y:S01]  /*4150*/  IMAD.MOV.U32 R3, RZ, RZ, R18 ;  /* 0x000000ffff037224 */ /* 0x000fe200078e0012 */
[----:B------:R-:W-:-:S04]  /*4160*/  FSETP.GTU.FTZ.AND P0, PT, |R18|, +INF , PT ;  /* 0x7f8000001200780b */ /* 0x000fc80003f1c200 */
[----:B------:R-:W-:-:S13]  /*4170*/  PLOP3.LUT P0, PT, P0, P1, PT, 0xf8, 0x8f ;  /* 0x00000000008f781c */ /* 0x000fda0000703f70 */
[----:B------:R-:W-:Y:S05]  /*4180*/  @P0 BRA `(.L_x_42) ;  /* 0x00000004004c0947 */ /* 0x000fea0003800000 */
[----:B------:R-:W-:-:S13]  /*4190*/  LOP3.LUT P0, RZ, R19, 0x7fffffff, R18, 0xc8, !PT ;  /* 0x7fffffff13ff7812 */ /* 0x000fda000780c812 */
[----:B------:R-:W-:Y:S05]  /*41a0*/  @!P0 BRA `(.L_x_43) ;  /* 0x00000004003c8947 */ /* 0x000fea0003800000 */
[----:B------:R-:W-:Y:S02]  /*41b0*/  FSETP.NEU.FTZ.AND P0, PT, |R3|, +INF , PT ;  /* 0x7f8000000300780b */ /* 0x000fe40003f1d200 */
[----:B------:R-:W-:Y:S02]  /*41c0*/  FSETP.NEU.FTZ.AND P3, PT, |R11|, +INF , PT ;  /* 0x7f8000000b00780b */ /* 0x000fe40003f7d200 */
[----:B------:R-:W-:-:S11]  /*41d0*/  FSETP.NEU.FTZ.AND P1, PT, |R3|, +INF , PT ;  /* 0x7f8000000300780b */ /* 0x000fd60003f3d200 */
[----:B------:R-:W-:Y:S05]  /*41e0*/  @!P3 BRA !P0, `(.L_x_43) ;  /* 0x00000004002cb947 */ /* 0x000fea0004000000 */
[----:B------:R-:W-:-:S04]  /*41f0*/  LOP3.LUT P0, RZ, R18, 0x7fffffff, RZ, 0xc0, !PT ;  /* 0x7fffffff12ff7812 */ /* 0x000fc8000780c0ff */
[----:B------:R-:W-:-:S13]  /*4200*/  PLOP3.LUT P0, PT, P3, P0, PT, 0x2f, 0xf2 ;  /* 0x0000000000f2781c */ /* 0x000fda0001f00577 */
[----:B------:R-:W-:Y:S05]  /*4210*/  @P0 BRA `(.L_x_44) ;  /* 0x0000000400180947 */ /* 0x000fea0003800000 */
[----:B------:R-:W-:-:S04]  /*4220*/  LOP3.LUT P0, RZ, R19, 0x7fffffff, RZ, 0xc0, !PT ;  /* 0x7fffffff13ff7812 */ /* 0x000fc8000780c0ff */
[----:B------:R-:W-:-:S13]  /*4230*/  PLOP3.LUT P0, PT, P1, P0, PT, 0x2f, 0xf2 ;  /* 0x0000000000f2781c */ /* 0x000fda0000f00577 */
[----:B------:R-:W-:Y:S05]  /*4240*/  @P0 BRA `(.L_x_45) ;  /* 0x0000000400000947 */ /* 0x000fea0003800000 */
[----:B------:R-:W-:Y:S02]  /*4250*/  ISETP.GE.AND P0, PT, R22, RZ, PT ;  /* 0x000000ff1600720c */ /* 0x000fe40003f06270 */
[----:B------:R-:W-:-:S11]  /*4260*/  ISETP.GE.AND P1, PT, R23, RZ, PT ;  /* 0x000000ff1700720c */ /* 0x000fd60003f26270 */
[----:B------:R-:W-:Y:S02]  /*4270*/  @P0 IMAD.MOV.U32 R21, RZ, RZ, RZ ;  /* 0x000000ffff150224 */ /* 0x000fe400078e00ff */
[----:B------:R-:W-:Y:S01]  /*4280*/  @!P0 FFMA R18, R3, 1.84467440737095516160e+19, RZ ;  /* 0x5f80000003128823 */ /* 0x000fe200000000ff */
[----:B------:R-:W-:Y:S02]  /*4290*/  @!P0 IMAD.MOV.U32 R21, RZ, RZ, -0x40 ;  /* 0xffffffc0ff158424 */ /* 0x000fe400078e00ff */
[----:B------:R-:W-:Y:S02]  /*42a0*/  @!P1 FFMA R19, R11, 1.84467440737095516160e+19, RZ ;  /* 0x5f8000000b139823 */ /* 0x000fe400000000ff */
[----:B------:R-:W-:-:S07]  /*42b0*/  @!P1 VIADD R21, R21, 0x40 ;  /* 0x0000004015159836 */ /* 0x000fce0000000000 */
.L_x_41:
[----:B------:R-:W-:Y:S01]  /*42c0*/  LEA R22, R28, 0xc0800000, 0x17 ;  /* 0xc08000001c167811 */ /* 0x000fe200078eb8ff */
[----:B------:R-:W-:Y:S04]  /*42d0*/  BSSY.RECONVERGENT B3, `(.L_x_46) ;  /* 0x0000036000037945 */ /* 0x000fe80003800200 */
[----:B------:R-:W-:Y:S02]  /*42e0*/  IMAD.IADD R22, R19, 0x1, -R22 ;  /* 0x0000000113167824 */ /* 0x000fe400078e0a16 */
[----:B------:R-:W-:Y:S02]  /*42f0*/  VIADD R19, R25, 0xffffff81 ;  /* 0xffffff8119137836 */ /* 0x000fe40000000000 */
[----:B------:R0:W1:Y:S01]  /*4300*/  MUFU.RCP R23, R22 ;  /* 0x0000001600177308 */ /* 0x0000620000001000 */
[----:B------:R-:W-:Y:S01]  /*4310*/  FADD.FTZ R24, -R22, -RZ ;  /* 0x800000ff16187221 */ /* 0x000fe20000010100 */
[C---:B------:R-:W-:Y:S01]  /*4320*/  IMAD R3, R19.reuse, -0x800000, R18 ;  /* 0xff80000013037824 */ /* 0x040fe200078e0212 */
[----:B0-----:R-:W-:-:S05]  /*4330*/  IADD3 R22, PT, PT, R19, 0x7f, -R28 ;  /* 0x0000007f13167810 */ /* 0x001fca0007ffe81c */
[----:B------:R-:W-:Y:S02]  /*4340*/  IMAD.IADD R22, R22, 0x1, R21 ;  /* 0x0000000116167824 */ /* 0x000fe400078e0215 */
[----:B-1----:R-:W-:-:S04]  /*4350*/  FFMA R26, R23, R24, 1 ;  /* 0x3f800000171a7423 */ /* 0x002fc80000000018 */
[----:B------:R-:W-:-:S04]  /*4360*/  FFMA R25, R23, R26, R23 ;  /* 0x0000001a17197223 */ /* 0x000fc80000000017 */
[----:B------:R-:W-:-:S04]  /*4370*/  FFMA R18, R3, R25, RZ ;  /* 0x0000001903127223 */ /* 0x000fc800000000ff */
[----:B------:R-:W-:-:S04]  /*4380*/  FFMA R23, R24, R18, R3 ;  /* 0x0000001218177223 */ /* 0x000fc80000000003 */
[----:B------:R-:W-:-:S04]  /*4390*/  FFMA R26, R25, R23, R18 ;  /* 0x00000017191a7223 */ /* 0x000fc80000000012 */
[----:B------:R-:W-:-:S04]  /*43a0*/  FFMA R23, R24, R26, R3 ;  /* 0x0000001a18177223 */ /* 0x000fc80000000003 */
[----:B------:R-:W-:-:S05]  /*43b0*/  FFMA R3, R25, R23, R26 ;  /* 0x0000001719037223 */ /* 0x000fca000000001a */
[----:B------:R-:W-:-:S04]  /*43c0*/  SHF.R.U32.HI R18, RZ, 0x17, R3 ;  /* 0x00000017ff127819 */ /* 0x000fc80000011603 */
[----:B------:R-:W-:-:S05]  /*43d0*/  LOP3.LUT R18, R18, 0xff, RZ, 0xc0, !PT ;  /* 0x000000ff12127812 */ /* 0x000fca00078ec0ff */
[----:B------:R-:W-:-:S04]  /*43e0*/  IMAD.IADD R24, R18, 0x1, R22 ;  /* 0x0000000112187824 */ /* 0x000fc800078e0216 */
[----:B------:R-:W-:-:S05]  /*43f0*/  VIADD R18, R24, 0xffffffff ;  /* 0xffffffff18127836 */ /* 0x000fca0000000000 */
[----:B------:R-:W-:-:S13]  /*4400*/  ISETP.GE.U32.AND P0, PT, R18, 0xfe, PT ;  /* 0x000000fe1200780c */ /* 0x000fda0003f06070 */
[----:B------:R-:W-:Y:S05]  /*4410*/  @!P0 BRA `(.L_x_47) ;  /* 0x0000000000808947 */ /* 0x000fea0003800000 */
[----:B------:R-:W-:-:S13]  /*4420*/  ISETP.GT.AND P0, PT, R24, 0xfe, PT ;  /* 0x000000fe1800780c */ /* 0x000fda0003f04270 */
[----:B------:R-:W-:Y:S05]  /*4430*/  @P0 BRA `(.L_x_48) ;  /* 0x00000000006c0947 */ /* 0x000fea0003800000 */
[----:B------:R-:W-:-:S13]  /*4440*/  ISETP.GE.AND P0, PT, R24, 0x1, PT ;  /* 0x000000011800780c */ /* 0x000fda0003f06270 */
[----:B------:R-:W-:Y:S05]  /*4450*/  @P0 BRA `(.L_x_49) ;  /* 0x0000000000740947 */ /* 0x000fea0003800000 */
[----:B------:R-:W-:Y:S02]  /*4460*/  ISETP.GE.AND P0, PT, R24, -0x18, PT ;  /* 0xffffffe81800780c */ /* 0x000fe40003f06270 */
[----:B------:R-:W-:-:S11]  /*4470*/  LOP3.LUT R3, R3, 0x80000000, RZ, 0xc0, !PT ;  /* 0x8000000003037812 */ /* 0x000fd600078ec0ff */
[----:B------:R-:W-:Y:S05]  /*4480*/  @!P0 BRA `(.L_x_49) ;  /* 0x0000000000688947 */ /* 0x000fea0003800000 */
[CCC-:B------:R-:W-:Y:S01]  /*4490*/  FFMA.RZ R18, R25.reuse, R23.reuse, R26.reuse ;  /* 0x0000001719127223 */ /* 0x1c0fe2000000c01a */
[C---:B------:R-:W-:Y:S02]  /*44a0*/  VIADD R22, R24.reuse, 0x20 ;  /* 0x0000002018167836 */ /* 0x040fe40000000000 */
[CCC-:B------:R-:W-:Y:S01]  /*44b0*/  FFMA.RM R19, R25.reuse, R23.reuse, R26.reuse ;  /* 0x0000001719137223 */ /* 0x1c0fe2000000401a */
[----:B------:R-:W-:Y:S02]  /*44c0*/  ISETP.NE.AND P3, PT, R24, RZ, PT ;  /* 0x000000ff1800720c */ /* 0x000fe40003f65270 */
[----:B------:R-:W-:Y:S01]  /*44d0*/  LOP3.LUT R21, R18, 0x7fffff, RZ, 0xc0, !PT ;  /* 0x007fffff12157812 */ /* 0x000fe200078ec0ff */
[----:B------:R-:W-:Y:S01]  /*44e0*/  FFMA.RP R18, R25, R23, R26 ;  /* 0x0000001719127223 */ /* 0x000fe2000000801a */
[----:B------:R-:W-:Y:S01]  /*44f0*/  IMAD.MOV R23, RZ, RZ, -R24 ;  /* 0x000000ffff177224 */ /* 0x000fe200078e0a18 */
[----:B------:R-:W-:Y:S02]  /*4500*/  ISETP.NE.AND P1, PT, R24, RZ, PT ;  /* 0x000000ff1800720c */ /* 0x000fe40003f25270 */
[----:B------:R-:W-:-:S02]  /*4510*/  LOP3.LUT R21, R21, 0x800000, RZ, 0xfc, !PT ;  /* 0x0080000015157812 */ /* 0x000fc400078efcff */
[----:B------:R-:W-:Y:S02]  /*4520*/  FSETP.NEU.FTZ.AND P0, PT, R18, R19, PT ;  /* 0x000000131200720b */ /* 0x000fe40003f1d000 */
[----:B------:R-:W-:Y:S02]  /*4530*/  SHF.L.U32 R22, R21, R22, RZ ;  /* 0x0000001615167219 */ /* 0x000fe400000006ff */
[----:B------:R-:W-:Y:S02]  /*4540*/  SEL R18, R23, RZ, P3 ;  /* 0x000000ff17127207 */ /* 0x000fe40001800000 */
[----:B------:R-:W-:Y:S02]  /*4550*/  ISETP.NE.AND P1, PT, R22, RZ, P1 ;  /* 0x000000ff1600720c */ /* 0x000fe40000f25270 */
[----:B------:R-:W-:Y:S02]  /*4560*/  SHF.R.U32.HI R18, RZ, R18, R21 ;  /* 0x00000012ff127219 */ /* 0x000fe40000011615 */
[----:B------:R-:W-:-:S02]  /*4570*/  PLOP3.LUT P0, PT, P0, P1, PT, 0xf8, 0x8f ;  /* 0x00000000008f781c */ /* 0x000fc40000703f70 */
[----:B------:R-:W-:Y:S02]  /*4580*/  SHF.R.U32.HI R22, RZ, 0x1, R18 ;  /* 0x00000001ff167819 */ /* 0x000fe40000011612 */
[----:B------:R-:W-:-:S04]  /*4590*/  SEL R19, RZ, 0x1, !P0 ;  /* 0x00000001ff137807 */ /* 0x000fc80004000000 */
[----:B------:R-:W-:-:S04]  /*45a0*/  LOP3.LUT R19, R19, 0x1, R22, 0xf8, !PT ;  /* 0x0000000113137812 */ /* 0x000fc800078ef816 */
[----:B------:R-:W-:-:S05]  /*45b0*/  LOP3.LUT R19, R19, R18, RZ, 0xc0, !PT ;  /* 0x0000001213137212 */ /* 0x000fca00078ec0ff */
[----:B------:R-:W-:-:S05]  /*45c0*/  IMAD.IADD R22, R22, 0x1, R19 ;  /* 0x0000000116167824 */ /* 0x000fca00078e0213 */
[----:B------:R-:W-:Y:S01]  /*45d0*/  LOP3.LUT R3, R22, R3, RZ, 0xfc, !PT ;  /* 0x0000000316037212 */ /* 0x000fe200078efcff */
[----:B------:R-:W-:Y:S06]  /*45e0*/  BRA `(.L_x_49) ;  /* 0x0000000000107947 */ /* 0x000fec0003800000 */
.L_x_48:
[----:B------:R-:W-:-:S04]  /*45f0*/  LOP3.LUT R3, R3, 0x80000000, RZ, 0xc0, !PT ;  /* 0x8000000003037812 */ /* 0x000fc800078ec0ff */
[----:B------:R-:W-:Y:S01]  /*4600*/  LOP3.LUT R3, R3, 0x7f800000, RZ, 0xfc, !PT ;  /* 0x7f80000003037812 */ /* 0x000fe200078efcff */
[----:B------:R-:W-:Y:S06]  /*4610*/  BRA `(.L_x_49) ;  /* 0x0000000000047947 */ /* 0x000fec0003800000 */
.L_x_47:
[----:B------:R-:W-:-:S07]  /*4620*/  IMAD R3, R22, 0x800000, R3 ;  /* 0x0080000016037824 */ /* 0x000fce00078e0203 */
.L_x_49:
[----:B------:R-:W-:Y:S05]  /*4630*/  BSYNC.RECONVERGENT B3 ;  /* 0x0000000000037941 */ /* 0x000fea0003800200 */
.L_x_46:
[----:B------:R-:W-:Y:S05]  /*4640*/  BRA `(.L_x_50) ;  /* 0x0000000000207947 */ /* 0x000fea0003800000 */
.L_x_45:
[----:B------:R-:W-:-:S04]  /*4650*/  LOP3.LUT R3, R19, 0x80000000, R18, 0x48, !PT ;  /* 0x8000000013037812 */ /* 0x000fc800078e4812 */
[----:B------:R-:W-:Y:S01]  /*4660*/  LOP3.LUT R3, R3, 0x7f800000, RZ, 0xfc, !PT ;  /* 0x7f80000003037812 */ /* 0x000fe200078efcff */
[----:B------:R-:W-:Y:S06]  /*4670*/  BRA `(.L_x_50) ;  /* 0x0000000000147947 */ /* 0x000fec0003800000 */
.L_x_44:
[----:B------:R-:W-:Y:S01]  /*4680*/  LOP3.LUT R3, R19, 0x80000000, R18, 0x48, !PT ;  /* 0x8000000013037812 */ /* 0x000fe200078e4812 */
[----:B------:R-:W-:Y:S06]  /*4690*/  BRA `(.L_x_50) ;  /* 0x00000000000c7947 */ /* 0x000fec0003800000 */
.L_x_43:
[----:B------:R-:W0:Y:S01]  /*46a0*/  MUFU.RSQ R3, -QNAN ;  /* 0xffc0000000037908 */ /* 0x000e220000001400 */
[----:B------:R-:W-:Y:S05]  /*46b0*/  BRA `(.L_x_50) ;  /* 0x0000000000047947 */ /* 0x000fea0003800000 */
.L_x_42:
[----:B------:R-:W-:-:S07]  /*46c0*/  FADD.FTZ R3, R3, R11 ;  /* 0x0000000b03037221 */ /* 0x000fce0000010000 */
.L_x_50:
[----:B------:R-:W-:Y:S05]  /*46d0*/  BSYNC.RECONVERGENT B2 ;  /* 0x0000000000027941 */ /* 0x000fea0003800200 */
.L_x_40:
[----:B------:R-:W-:-:S04]  /*46e0*/  IMAD.MOV.U32 R21, RZ, RZ, 0x0 ;  /* 0x00000000ff157424 */ /* 0x000fc800078e00ff */
[----:B0-----:R-:W-:Y:S05]  /*46f0*/  RET.REL.NODEC R20 `(rtruncnorm_kernel) ;  /* 0xffffffb814407950 */ /* 0x001fea0003c3ffff */
        .type           $rtruncnorm_kernel$__internal_accurate_pow,@function
        .size           $rtruncnorm_kernel$__internal_accurate_pow,(.L_x_55 - $rtruncnorm_kernel$__internal_accurate_pow)
$rtruncnorm_kernel$__internal_accurate_pow:
[----:B------:R-:W-:Y:S01]  /*4700*/  ISETP.GT.U32.AND P0, PT, R43, 0xfffff, PT ;  /* 0x000fffff2b00780c */ /* 0x000fe20003f04070 */
[----:B------:R-:W-:Y:S01]  /*4710*/  IMAD.MOV.U32 R18, RZ, RZ, R20 ;  /* 0x000000ffff127224 */ /* 0x000fe200078e0014 */
[----:B------:R-:W-:Y:S01]  /*4720*/  UMOV UR4, 0x7d2cafe2 ;  /* 0x7d2cafe200047882 */ /* 0x000fe20000000000 */
[--C-:B------:R-:W-:Y:S01]  /*4730*/  IMAD.MOV.U32 R19, RZ, RZ, R43.reuse ;  /* 0x000000ffff137224 */ /* 0x100fe200078e002b */
[----:B------:R-:W-:Y:S01]  /*4740*/  UMOV UR5, 0x3eb0f5ff ;  /* 0x3eb0f5ff00057882 */ /* 0x000fe20000000000 */
[--C-:B------:R-:W-:Y:S01]  /*4750*/  IMAD.MOV.U32 R21, RZ, RZ, R43.reuse ;  /* 0x000000ffff157224 */ /* 0x100fe200078e002b */
[----:B------:R-:W-:Y:S01]  /*4760*/  SHF.R.U32.HI R43, RZ, 0x14, R43 ;  /* 0x00000014ff2b7819 */ /* 0x000fe2000001162b */
[----:B------:R-:W-:Y:S01]  /*4770*/  IMAD.MOV.U32 R22, RZ, RZ, 0x41ad3b5a ;  /* 0x41ad3b5aff167424 */ /* 0x000fe200078e00ff */
[----:B------:R-:W-:Y:S01]  /*4780*/  UMOV UR6, 0x3b39803f ;  /* 0x3b39803f00067882 */ /* 0x000fe20000000000 */
[----:B------:R-:W-:Y:S01]  /*4790*/  IMAD.MOV.U32 R23, RZ, RZ, 0x3ed0f5d2 ;  /* 0x3ed0f5d2ff177424 */ /* 0x000fe200078e00ff */
[----:B------:R-:W-:-:S03]  /*47a0*/  UMOV UR7, 0x3c7abc9e ;  /* 0x3c7abc9e00077882 */ /* 0x000fc60000000000 */
[----:B------:R-:W-:-:S10]  /*47b0*/  @!P0 DMUL R18, R18, 1.80143985094819840000e+16 ;  /* 0x4350000012128828 */ /* 0x000fd40000000000 */
[----:B------:R-:W-:Y:S01]  /*47c0*/  @!P0 IMAD.MOV.U32 R21, RZ, RZ, R19 ;  /* 0x000000ffff158224 */ /* 0x000fe200078e0013 */
[----:B------:R-:W-:Y:S01]  /*47d0*/  @!P0 LEA.HI R43, R19, 0xffffffca, RZ, 0xc ;  /* 0xffffffca132b8811 */ /* 0x000fe200078f60ff */
[----:B------:R-:W-:-:S03]  /*47e0*/  @!P0 IMAD.MOV.U32 R20, RZ, RZ, R18 ;  /* 0x000000ffff148224 */ /* 0x000fc600078e0012 */
[----:B------:R-:W-:Y:S01]  /*47f0*/  LOP3.LUT R21, R21, 0x800fffff, RZ, 0xc0, !PT ;  /* 0x800fffff15157812 */ /* 0x000fe200078ec0ff */
[----:B------:R-:W-:Y:S02]  /*4800*/  IMAD.MOV.U32 R24, RZ, RZ, R20 ;  /* 0x000000ffff187224 */ /* 0x000fe400078e0014 */
[----:B------:R-:W-:Y:S01]  /*4810*/  IMAD.MOV.U32 R20, RZ, RZ, RZ ;  /* 0x000000ffff147224 */ /* 0x000fe200078e00ff */
[----:B------:R-:W-:Y:S01]  /*4820*/  LOP3.LUT R25, R21, 0x3ff00000, RZ, 0xfc, !PT ;  /* 0x3ff0000015197812 */ /* 0x000fe200078efcff */
[----:B------:R-:W-:-:S03]  /*4830*/  VIADD R18, R43, 0xfffffc01 ;  /* 0xfffffc012b127836 */ /* 0x000fc60000000000 */
[----:B------:R-:W-:-:S13]  /*4840*/  ISETP.GE.U32.AND P1, PT, R25, 0x3ff6a09f, PT ;  /* 0x3ff6a09f1900780c */ /* 0x000fda0003f26070 */
[----:B------:R-:W-:Y:S02]  /*4850*/  @P1 VIADD R21, R25, 0xfff00000 ;  /* 0xfff0000019151836 */ /* 0x000fe40000000000 */
[----:B------:R-:W-:Y:S02]  /*4860*/  @P1 VIADD R18, R43, 0xfffffc02 ;  /* 0xfffffc022b121836 */ /* 0x000fe40000000000 */
[----:B------:R-:W-:-:S06]  /*4870*/  @P1 IMAD.MOV.U32 R25, RZ, RZ, R21 ;  /* 0x000000ffff191224 */ /* 0x000fcc00078e0015 */
[C---:B------:R-:W-:Y:S02]  /*4880*/  DADD R26, R24.reuse, 1 ;  /* 0x3ff00000181a7429 */ /* 0x040fe40000000000 */
[----:B------:R-:W-:-:S04]  /*4890*/  DADD R24, R24, -1 ;  /* 0xbff0000018187429 */ /* 0x000fc80000000000 */
[----:B------:R-:W0:Y:S02]  /*48a0*/  MUFU.RCP64H R21, R27 ;  /* 0x0000001b00157308 */ /* 0x000e240000001800 */
[----:B0-----:R-:W-:-:S08]  /*48b0*/  DFMA R34, -R26, R20, 1 ;  /* 0x3ff000001a22742b */ /* 0x001fd00000000114 */
[----:B------:R-:W-:-:S08]  /*48c0*/  DFMA R34, R34, R34, R34 ;  /* 0x000000222222722b */ /* 0x000fd00000000022 */
[----:B------:R-:W-:-:S08]  /*48d0*/  DFMA R34, R20, R34, R20 ;  /* 0x000000221422722b */ /* 0x000fd00000000014 */
[----:B------:R-:W-:-:S08]  /*48e0*/  DMUL R20, R24, R34 ;  /* 0x0000002218147228 */ /* 0x000fd00000000000 */
[----:B------:R-:W-:-:S08]  /*48f0*/  DFMA R20, R24, R34, R20 ;  /* 0x000000221814722b */ /* 0x000fd00000000014 */
[----:B------:R-:W-:Y:S02]  /*4900*/  DMUL R32, R20, R20 ;  /* 0x0000001414207228 */ /* 0x000fe40000000000 */
[----:B------:R-:W-:-:S06]  /*4910*/  DADD R26, R24, -R20 ;  /* 0x00000000181a7229 */ /* 0x000fcc0000000814 */
[----:B------:R-:W-:Y:S01]  /*4920*/  DFMA R22, R32, UR4, R22 ;  /* 0x0000000420167c2b */ /* 0x000fe20008000016 */
[----:B------:R-:W-:Y:S01]  /*4930*/  UMOV UR4, 0x75488a3f ;  /* 0x75488a3f00047882 */ /* 0x000fe20000000000 */
[----:B------:R-:W-:Y:S01]  /*4940*/  UMOV UR5, 0x3ef3b20a ;  /* 0x3ef3b20a00057882 */ /* 0x000fe20000000000 */
[----:B------:R-:W-:-:S05]  /*4950*/  DADD R26, R26, R26 ;  /* 0x000000001a1a7229 */ /* 0x000fca000000001a */
[----:B------:R-:W-:Y:S01]  /*4960*/  DFMA R30, R32, R22, UR4 ;  /* 0x00000004201e7e2b */ /* 0x000fe20008000016 */
[----:B------:R-:W-:Y:S01]  /*4970*/  UMOV UR4, 0xe4faecd5 ;  /* 0xe4faecd500047882 */ /* 0x000fe20000000000 */
[----:B------:R-:W-:Y:S01]  /*4980*/  UMOV UR5, 0x3f1745cd ;  /* 0x3f1745cd00057882 */ /* 0x000fe20000000000 */
[-C--:B------:R-:W-:Y:S02]  /*4990*/  DFMA R26, R24, -R20.reuse, R26 ;  /* 0x80000014181a722b */ /* 0x080fe4000000001a */
[----:B------:R-:W-:-:S03]  /*49a0*/  DMUL R24, R20, R20 ;  /* 0x0000001414187228 */ /* 0x000fc60000000000 */
[----:B------:R-:W-:Y:S01]  /*49b0*/  DFMA R30, R32, R30, UR4 ;  /* 0x00000004201e7e2b */ /* 0x000fe2000800001e */
[----:B------:R-:W-:Y:S01]  /*49c0*/  UMOV UR4, 0x258a578b ;  /* 0x258a578b00047882 */ /* 0x000fe20000000000 */
[----:B------:R-:W-:Y:S01]  /*49d0*/  UMOV UR5, 0x3f3c71c7 ;  /* 0x3f3c71c700057882 */ /* 0x000fe20000000000 */
[----:B------:R-:W-:-:S05]  /*49e0*/  DMUL R26, R34, R26 ;  /* 0x0000001a221a7228 */ /* 0x000fca0000000000 */
[----:B------:R-:W-:Y:S01]  /*49f0*/  DFMA R30, R32, R30, UR4 ;  /* 0x00000004201e7e2b */ /* 0x000fe2000800001e */
[----:B------:R-:W-:Y:S01]  /*4a00*/  UMOV UR4, 0x9242b910 ;  /* 0x9242b91000047882 */ /* 0x000fe20000000000 */
[----:B------:R-:W-:-:S03]  /*4a10*/  UMOV UR5, 0x3f624924 ;  /* 0x3f62492400057882 */ /* 0x000fc60000000000 */
[----:B------:R-:W-:Y:S02]  /*4a20*/  VIADD R37, R27, 0x100000 ;  /* 0x001000001b257836 */ /* 0x000fe40000000000 */
[----:B------:R-:W-:Y:S01]  /*4a30*/  IMAD.MOV.U32 R36, RZ, RZ, R26 ;  /* 0x000000ffff247224 */ /* 0x000fe200078e001a */
[----:B------:R-:W-:Y:S01]  /*4a40*/  DFMA R30, R32, R30, UR4 ;  /* 0x00000004201e7e2b */ /* 0x000fe2000800001e */
[----:B------:R-:W-:Y:S01]  /*4a50*/  UMOV UR4, 0x99999dfb ;  /* 0x99999dfb00047882 */ /* 0x000fe20000000000 */
[----:B------:R-:W-:-:S06]  /*4a60*/  UMOV UR5, 0x3f899999 ;  /* 0x3f89999900057882 */ /* 0x000fcc0000000000 */
[----:B------:R-:W-:Y:S01]  /*4a70*/  DFMA R30, R32, R30, UR4 ;  /* 0x00000004201e7e2b */ /* 0x000fe2000800001e */
[----:B------:R-:W-:Y:S01]  /*4a80*/  UMOV UR4, 0x55555555 ;  /* 0x5555555500047882 */ /* 0x000fe20000000000 */
[----:B------:R-:W-:-:S06]  /*4a90*/  UMOV UR5, 0x3fb55555 ;  /* 0x3fb5555500057882 */ /* 0x000fcc0000000000 */
[----:B------:R-:W-:-:S08]  /*4aa0*/  DFMA R22, R32, R30, UR4 ;  /* 0x0000000420167e2b */ /* 0x000fd0000800001e */
[----:B------:R-:W-:Y:S01]  /*4ab0*/  DADD R28, -R22, UR4 ;  /* 0x00000004161c7e29 */ /* 0x000fe20008000100 */
[----:B------:R-:W-:Y:S01]  /*4ac0*/  UMOV UR4, 0xb9e7b0 ;  /* 0x00b9e7b000047882 */ /* 0x000fe20000000000 */
[----:B------:R-:W-:-:S06]  /*4ad0*/  UMOV UR5, 0x3c46a4cb ;  /* 0x3c46a4cb00057882 */ /* 0x000fcc0000000000 */
[----:B------:R-:W-:Y:S02]  /*4ae0*/  DFMA R32, R32, R30, R28 ;  /* 0x0000001e2020722b */ /* 0x000fe4000000001c */
[C---:B------:R-:W-:Y:S02]  /*4af0*/  DMUL R28, R20.reuse, R24 ;  /* 0x00000018141c7228 */ /* 0x040fe40000000000 */
[----:B------:R-:W-:-:S04]  /*4b00*/  DFMA R30, R20, R20, -R24 ;  /* 0x00000014141e722b */ /* 0x000fc80000000818 */
[----:B------:R-:W-:Y:S01]  /*4b10*/  DADD R32, R32, -UR4 ;  /* 0x8000000420207e29 */ /* 0x000fe20008000000 */
[----:B------:R-:W-:Y:S01]  /*4b20*/  UMOV UR4, 0x80000000 ;  /* 0x8000000000047882 */ /* 0x000fe20000000000 */
[C---:B------:R-:W-:Y:S01]  /*4b30*/  DFMA R34, R20.reuse, R24, -R28 ;  /* 0x000000181422722b */ /* 0x040fe2000000081c */
[----:B------:R-:W-:Y:S01]  /*4b40*/  UMOV UR5, 0x43300000 ;  /* 0x4330000000057882 */ /* 0x000fe20000000000 */
[----:B------:R-:W-:-:S06]  /*4b50*/  DFMA R30, R20, R36, R30 ;  /* 0x00000024141e722b */ /* 0x000fcc000000001e */
[----:B------:R-:W-:Y:S02]  /*4b60*/  DFMA R34, R26, R24, R34 ;  /* 0x000000181a22722b */ /* 0x000fe40000000022 */
[----:B------:R-:W-:-:S06]  /*4b70*/  DADD R24, R22, R32 ;  /* 0x0000000016187229 */ /* 0x000fcc0000000020 */
[----:B------:R-:W-:Y:S02]  /*4b80*/  DFMA R34, R20, R30, R34 ;  /* 0x0000001e1422722b */ /* 0x000fe40000000022 */
[----:B------:R-:W-:Y:S02]  /*4b90*/  DMUL R30, R24, R28 ;  /* 0x0000001c181e7228 */ /* 0x000fe40000000000 */
[----:B------:R-:W-:-:S06]  /*4ba0*/  DADD R36, R22, -R24 ;  /* 0x0000000016247229 */ /* 0x000fcc0000000818 */
[----:B------:R-:W-:Y:S02]  /*4bb0*/  DFMA R22, R24, R28, -R30 ;  /* 0x0000001c1816722b */ /* 0x000fe4000000081e */
[----:B------:R-:W-:-:S06]  /*4bc0*/  DADD R36, R32, R36 ;  /* 0x0000000020247229 */ /* 0x000fcc0000000024 */
[----:B------:R-:W-:-:S08]  /*4bd0*/  DFMA R22, R24, R34, R22 ;  /* 0x000000221816722b */ /* 0x000fd00000000016 */
[----:B------:R-:W-:-:S08]  /*4be0*/  DFMA R28, R36, R28, R22 ;  /* 0x0000001c241c722b */ /* 0x000fd00000000016 */
[----:B------:R-:W-:-:S08]  /*4bf0*/  DADD R24, R30, R28 ;  /* 0x000000001e187229 */ /* 0x000fd0000000001c */
[--C-:B------:R-:W-:Y:S02]  /*4c00*/  DADD R22, R20, R24.reuse ;  /* 0x0000000014167229 */ /* 0x100fe40000000018 */
[----:B------:R-:W-:-:S06]  /*4c10*/  DADD R30, R30, -R24 ;  /* 0x000000001e1e7229 */ /* 0x000fcc0000000818 */
[----:B------:R-:W-:Y:S02]  /*4c20*/  DADD R20, R20, -R22 ;  /* 0x0000000014147229 */ /* 0x000fe40000000816 */
[----:B------:R-:W-:-:S06]  /*4c30*/  DADD R30, R28, R30 ;  /* 0x000000001c1e7229 */ /* 0x000fcc000000001e */
[----:B------:R-:W-:-:S08]  /*4c40*/  DADD R20, R24, R20 ;  /* 0x0000000018147229 */ /* 0x000fd00000000014 */
[----:B------:R-:W-:-:S08]  /*4c50*/  DADD R20, R30, R20 ;  /* 0x000000001e147229 */ /* 0x000fd00000000014 */
[----:B------:R-:W-:Y:S01]  /*4c60*/  DADD R26, R26, R20 ;  /* 0x000000001a1a7229 */ /* 0x000fe20000000014 */
[----:B------:R-:W-:Y:S01]  /*4c70*/  LOP3.LUT R20, R18, 0x80000000, RZ, 0x3c, !PT ;  /* 0x8000000012147812 */ /* 0x000fe200078e3cff */
[----:B------:R-:W-:-:S06]  /*4c80*/  IMAD.MOV.U32 R21, RZ, RZ, 0x43300000 ;  /* 0x43300000ff157424 */ /* 0x000fcc00078e00ff */
[----:B------:R-:W-:Y:S02]  /*4c90*/  DADD R24, R22, R26 ;  /* 0x0000000016187229 */ /* 0x000fe4000000001a */
[----:B------:R-:W-:Y:S01]  /*4ca0*/  DADD R20, R20, -UR4 ;  /* 0x8000000414147e29 */ /* 0x000fe20008000000 */
[----:B------:R-:W-:Y:S01]  /*4cb0*/  UMOV UR4, 0xfefa39ef ;  /* 0xfefa39ef00047882 */ /* 0x000fe20000000000 */
[----:B------:R-:W-:-:S04]  /*4cc0*/  UMOV UR5, 0x3fe62e42 ;  /* 0x3fe62e4200057882 */ /* 0x000fc80000000000 */
[--C-:B------:R-:W-:Y:S02]  /*4cd0*/  DADD R28, R22, -R24.reuse ;  /* 0x00000000161c7229 */ /* 0x100fe40000000818 */
[----:B------:R-:W-:-:S06]  /*4ce0*/  DFMA R18, R20, UR4, R24 ;  /* 0x0000000414127c2b */ /* 0x000fcc0008000018 */
[----:B------:R-:W-:Y:S02]  /*4cf0*/  DADD R28, R26, R28 ;  /* 0x000000001a1c7229 */ /* 0x000fe4000000001c */
[----:B------:R-:W-:-:S08]  /*4d00*/  DFMA R22, R20, -UR4, R18 ;  /* 0x8000000414167c2b */ /* 0x000fd00008000012 */
[----:B------:R-:W-:-:S08]  /*4d10*/  DADD R22, -R24, R22 ;  /* 0x0000000018167229 */ /* 0x000fd00000000116 */
[----:B------:R-:W-:-:S08]  /*4d20*/  DADD R22, R28, -R22 ;  /* 0x000000001c167229 */ /* 0x000fd00000000816 */
[----:B------:R-:W-:-:S08]  /*4d30*/  DFMA R22, R20, UR6, R22 ;  /* 0x0000000614167c2b */ /* 0x000fd00008000016 */
[----:B------:R-:W-:-:S08]  /*4d40*/  DADD R20, R18, R22 ;  /* 0x0000000012147229 */ /* 0x000fd00000000016 */
[----:B------:R-:W-:Y:S02]  /*4d50*/  DADD R18, R18, -R20 ;  /* 0x0000000012127229 */ /* 0x000fe40000000814 */
[----:B------:R-:W-:-:S06]  /*4d60*/  DMUL R28, R20, 2 ;  /* 0x40000000141c7828 */ /* 0x000fcc0000000000 */
[----:B------:R-:W-:Y:S02]  /*4d70*/  DADD R18, R22, R18 ;  /* 0x0000000016127229 */ /* 0x000fe40000000012 */
[----:B------:R-:W-:-:S08]  /*4d80*/  DFMA R26, R20, 2, -R28 ;  /* 0x40000000141a782b */ /* 0x000fd0000000081c */
[----:B------:R-:W-:Y:S01]  /*4d90*/  DFMA R26, R18, 2, R26 ;  /* 0x40000000121a782b */ /* 0x000fe2000000001a */
[----:B------:R-:W-:Y:S02]  /*4da0*/  IMAD.MOV.U32 R18, RZ, RZ, 0x652b82fe ;  /* 0x652b82feff127424 */ /* 0x000fe400078e00ff */
[----:B------:R-:W-:-:S05]  /*4db0*/  IMAD.MOV.U32 R19, RZ, RZ, 0x3ff71547 ;  /* 0x3ff71547ff137424 */ /* 0x000fca00078e00ff */
[----:B------:R-:W-:-:S08]  /*4dc0*/  DADD R20, R28, R26 ;  /* 0x000000001c147229 */ /* 0x000fd0000000001a */
[----:B------:R-:W-:Y:S02]  /*4dd0*/  DFMA R18, R20, R18, 6.75539944105574400000e+15 ;  /* 0x433800001412742b */ /* 0x000fe40000000012 */
[----:B------:R-:W-:Y:S01]  /*4de0*/  FSETP.GEU.AND P0, PT, |R21|, 4.1917929649353027344, PT ;  /* 0x4086232b1500780b */ /* 0x000fe20003f0e200 */
[----:B------:R-:W-:-:S05]  /*4df0*/  DADD R28, R28, -R20 ;  /* 0x000000001c1c7229 */ /* 0x000fca0000000814 */
[----:B------:R-:W-:-:S03]  /*4e00*/  DADD R22, R18, -6.75539944105574400000e+15 ;  /* 0xc338000012167429 */ /* 0x000fc60000000000 */
[----:B------:R-:W-:-:S05]  /*4e10*/  DADD R26, R26, R28 ;  /* 0x000000001a1a7229 */ /* 0x000fca000000001c */
[----:B------:R-:W-:Y:S01]  /*4e20*/  DFMA R24, R22, -UR4, R20 ;  /* 0x8000000416187c2b */ /* 0x000fe20008000014 */
[----:B------:R-:W-:Y:S01]  /*4e30*/  UMOV UR4, 0x3b39803f ;  /* 0x3b39803f00047882 */ /* 0x000fe20000000000 */
[----:B------:R-:W-:-:S06]  /*4e40*/  UMOV UR5, 0x3c7abc9e ;  /* 0x3c7abc9e00057882 */ /* 0x000fcc0000000000 */
[----:B------:R-:W-:Y:S01]  /*4e50*/  DFMA R24, R22, -UR4, R24 ;  /* 0x8000000416187c2b */ /* 0x000fe20008000018 */
[----:B------:R-:W-:Y:S01]  /*4e60*/  UMOV UR4, 0x69ce2bdf ;  /* 0x69ce2bdf00047882 */ /* 0x000fe20000000000 */
[----:B------:R-:W-:Y:S01]  /*4e70*/  IMAD.MOV.U32 R22, RZ, RZ, -0x35dec16 ;  /* 0xfca213eaff167424 */ /* 0x000fe200078e00ff */
[----:B------:R-:W-:Y:S01]  /*4e80*/  UMOV UR5, 0x3e5ade15 ;  /* 0x3e5ade1500057882 */ /* 0x000fe20000000000 */
[----:B------:R-:W-:-:S06]  /*4e90*/  IMAD.MOV.U32 R23, RZ, RZ, 0x3e928af3 ;  /* 0x3e928af3ff177424 */ /* 0x000fcc00078e00ff */
[----:B------:R-:W-:Y:S01]  /*4ea0*/  DFMA R22, R24, UR4, R22 ;  /* 0x0000000418167c2b */ /* 0x000fe20008000016 */
[----:B------:R-:W-:Y:S01]  /*4eb0*/  UMOV UR4, 0x62401315 ;  /* 0x6240131500047882 */ /* 0x000fe20000000000 */
[----:B------:R-:W-:-:S06]  /*4ec0*/  UMOV UR5, 0x3ec71dee ;  /* 0x3ec71dee00057882 */ /* 0x000fcc0000000000 */
[----:B------:R-:W-:Y:S01]  /*4ed0*/  DFMA R22, R24, R22, UR4 ;  /* 0x0000000418167e2b */ /* 0x000fe20008000016 */
        /* <DEDUP_REMOVED lines=20> */
[----:B------:R-:W-:-:S08]  /*5020*/  DFMA R22, R24, R22, UR4 ;  /* 0x0000000418167e2b */ /* 0x000fd00008000016 */
[----:B------:R-:W-:-:S08]  /*5030*/  DFMA R22, R24, R22, 1 ;  /* 0x3ff000001816742b */ /* 0x000fd00000000016 */
[----:B------:R-:W-:-:S10]  /*5040*/  DFMA R22, R24, R22, 1 ;  /* 0x3ff000001816742b */ /* 0x000fd40000000016 */
[----:B------:R-:W-:Y:S02]  /*5050*/  IMAD R25, R18, 0x100000, R23 ;  /* 0x0010000012197824 */ /* 0x000fe400078e0217 */
[----:B------:R-:W-:Y:S01]  /*5060*/  IMAD.MOV.U32 R24, RZ, RZ, R22 ;  /* 0x000000ffff187224 */ /* 0x000fe200078e0016 */
[----:B------:R-:W-:Y:S06]  /*5070*/  @!P0 BRA `(.L_x_51) ;  /* 0x0000000000308947 */ /* 0x000fec0003800000 */
[----:B------:R-:W-:Y:S01]  /*5080*/  FSETP.GEU.AND P1, PT, |R21|, 4.2275390625, PT ;  /* 0x408748001500780b */ /* 0x000fe20003f2e200 */
[C---:B------:R-:W-:Y:S02]  /*5090*/  DADD R24, R20.reuse, +INF ;  /* 0x7ff0000014187429 */ /* 0x040fe40000000000 */
[----:B------:R-:W-:-:S08]  /*50a0*/  DSETP.GEU.AND P0, PT, R20, RZ, PT ;  /* 0x000000ff1400722a */ /* 0x000fd00003f0e000 */
[----:B------:R-:W-:Y:S02]  /*50b0*/  FSEL R24, R24, RZ, P0 ;  /* 0x000000ff18187208 */ /* 0x000fe40000000000 */
[----:B------:R-:W-:Y:S02]  /*50c0*/  @!P1 LEA.HI R19, R18, R18, RZ, 0x1 ;  /* 0x0000001212139211 */ /* 0x000fe400078f08ff */
[----:B------:R-:W-:Y:S02]  /*50d0*/  FSEL R25, R25, RZ, P0 ;  /* 0x000000ff19197208 */ /* 0x000fe40000000000 */
[----:B------:R-:W-:-:S05]  /*50e0*/  @!P1 SHF.R.S32.HI R19, RZ, 0x1, R19 ;  /* 0x00000001ff139819 */ /* 0x000fca0000011413 */
[----:B------:R-:W-:Y:S02]  /*50f0*/  @!P1 IMAD.IADD R18, R18, 0x1, -R19 ;  /* 0x0000000112129824 */ /* 0x000fe400078e0a13 */
[----:B------:R-:W-:-:S03]  /*5100*/  @!P1 IMAD R23, R19, 0x100000, R23 ;  /* 0x0010000013179824 */ /* 0x000fc600078e0217 */
[----:B------:R-:W-:Y:S01]  /*5110*/  @!P1 LEA R19, R18, 0x3ff00000, 0x14 ;  /* 0x3ff0000012139811 */ /* 0x000fe200078ea0ff */
[----:B------:R-:W-:-:S06]  /*5120*/  @!P1 IMAD.MOV.U32 R18, RZ, RZ, RZ ;  /* 0x000000ffff129224 */ /* 0x000fcc00078e00ff */
[----:B------:R-:W-:-:S11]  /*5130*/  @!P1 DMUL R24, R22, R18 ;  /* 0x0000001216189228 */ /* 0x000fd60000000000 */
.L_x_51:
[----:B------:R-:W-:Y:S01]  /*5140*/  DFMA R26, R26, R24, R24 ;  /* 0x000000181a1a722b */ /* 0x000fe20000000018 */
[----:B------:R-:W-:Y:S01]  /*5150*/  IMAD.MOV.U32 R18, RZ, RZ, R44 ;  /* 0x000000ffff127224 */ /* 0x000fe200078e002c */
[----:B------:R-:W-:Y:S01]  /*5160*/  DSETP.NEU.AND P0, PT, |R24|, +INF , PT ;  /* 0x7ff000001800742a */ /* 0x000fe20003f0d200 */
[----:B------:R-:W-:-:S07]  /*5170*/  IMAD.MOV.U32 R19, RZ, RZ, 0x0 ;  /* 0x00000000ff137424 */ /* 0x000fce00078e00ff */
[----:B------:R-:W-:Y:S02]  /*5180*/  FSEL R20, R24, R26, !P0 ;  /* 0x0000001a18147208 */ /* 0x000fe40004000000 */
[----:B------:R-:W-:Y:S01]  /*5190*/  FSEL R21, R25, R27, !P0 ;  /* 0x0000001b19157208 */ /* 0x000fe20004000000 */
[----:B------:R-:W-:Y:S06]  /*51a0*/  RET.REL.NODEC R18 `(rtruncnorm_kernel) ;  /* 0xffffffac12947950 */ /* 0x000fec0003c3ffff */
.L_x_52:
[----:B------:R-:W-:-:S00]  /*51b0*/  BRA `(.L_x_52) ;  /* 0xfffffffc00fc7947 */ /* 0x000fc0000383ffff */
[----:B------:R-:W-:-:S00]  /*51c0*/  NOP ;  /* 0x0000000000007918 */ /* 0x000fc00000000000 */
        /* <DEDUP_REMOVED lines=11> */
.L_x_55:


//--------------------- .nv.global.init           --------------------------
	.section	.nv.global.init,"aw",@progbits
	.align	4
.nv.global.init:
	.type		mrg32k3aM1SubSeq,@object
	.size		mrg32k3aM1SubSeq,(mrg32k3aM2SubSeq - mrg32k3aM1SubSeq)
mrg32k3aM1SubSeq:
        /*0000*/ 	.byte	0x0b, 0xcc, 0xee, 0x04, 0x73, 0x29, 0x8b, 0x6f, 0xf6, 0x53, 0x03, 0xf6, 0x23, 0xf6, 0xea, 0xda
        /* <DEDUP_REMOVED lines=125> */
	.type		mrg32k3aM2SubSeq,@object
	.size		mrg32k3aM2SubSeq,(mrg32k3aM1 - mrg32k3aM2SubSeq)
mrg32k3aM2SubSeq:
        /* <DEDUP_REMOVED lines=126> */
	.type		mrg32k3aM1,@object
	.size		mrg32k3aM1,(mrg32k3aM1Seq - mrg32k3aM1)
mrg32k3aM1:
        /* <DEDUP_REMOVED lines=144> */
	.type		mrg32k3aM1Seq,@object
	.size		mrg32k3aM1Seq,(mrg32k3aM2 - mrg32k3aM1Seq)
mrg32k3aM1Seq:
        /* <DEDUP_REMOVED lines=144> */
	.type		mrg32k3aM2,@object
	.size		mrg32k3aM2,(mrg32k3aM2Seq - mrg32k3aM2)
mrg32k3aM2:
        /* <DEDUP_REMOVED lines=144> */
	.type		mrg32k3aM2Seq,@object
	.size		mrg32k3aM2Seq,(precalc_xorwow_matrix - mrg32k3aM2Seq)
mrg32k3aM2Seq:
        /* <DEDUP_REMOVED lines=144> */
	.type		precalc_xorwow_matrix,@object
	.size		precalc_xorwow_matrix,(precalc_xorwow_offset_matrix - precalc_xorwow_matrix)
precalc_xorwow_matrix:
        /* <DEDUP_REMOVED lines=6400> */
	.type		precalc_xorwow_offset_matrix,@object
	.size		precalc_xorwow_offset_matrix,(.L_1 - precalc_xorwow_offset_matrix)
precalc_xorwow_offset_matrix:
        /* <DEDUP_REMOVED lines=6400> */
.L_1:


//--------------------- .nv.shared.reserved.0     --------------------------
	.section	.nv.shared.reserved.0,"aw",@nobits
	.weak		__nv_reservedSMEM_offset_0_alias
	.size		__nv_reservedSMEM_offset_0_alias, 0, 64
	.other		__nv_reservedSMEM_offset_0_alias,@"STO_CUDA_RESERVED_SHARED STV_DEFAULT"
__nv_reservedSMEM_offset_0_alias:
	.zero		0
	.zero		64


//--------------------- .nv.constant0.rtruncnorm_kernel --------------------------
	.section	.nv.constant0.rtruncnorm_kernel,"a",@progbits
	.sectionflags	@""
	.align	4
.nv.constant0.rtruncnorm_kernel:
	.zero		964


//--------------------- SYMBOLS --------------------------

	.type		.nv.reservedSmem.offset0,@object
	.size		.nv.reservedSmem.offset0,0x4
